def matmul_kernel(
    a_ptr,
    b_ptr,
    c_ptr,
    M,
    N,
    K,
    stride_am,
    stride_ak,
    stride_bk,
    stride_bn,
    stride_cm,
    stride_cn,
    BLOCK_M: tl.constexpr,
    BLOCK_N: tl.constexpr,
    BLOCK_K: tl.constexpr,
    GROUP_M: tl.constexpr,
):
    pid = tl.program_id(axis=0)
    num_pid_m = tl.cdiv(M, BLOCK_M)
    num_pid_n = tl.cdiv(N, BLOCK_N)
    num_pid_in_group = GROUP_M * num_pid_n
    group_id = pid // num_pid_in_group
    first_pid_m = group_id * GROUP_M
    group_size_m = min(num_pid_m - first_pid_m, GROUP_M)
    pid_m = first_pid_m + ((pid % num_pid_in_group) % group_size_m)
    pid_n = (pid % num_pid_in_group) // group_size_m

    offs_am = (pid_m * BLOCK_M + tl.arange(0, BLOCK_M)) % M
    offs_bn = (pid_n * BLOCK_N + tl.arange(0, BLOCK_N)) % N
    offs_k = tl.arange(0, BLOCK_K)
    a_ptrs = a_ptr + offs_am[:, None] * stride_am + offs_k[None, :] * stride_ak
    b_ptrs = b_ptr + offs_k[:, None] * stride_bk + offs_bn[None, :] * stride_bn

    acc = tl.zeros((BLOCK_M, BLOCK_N), dtype=tl.float32)
    for kk in range(0, tl.cdiv(K, BLOCK_K)):
        a = tl.load(a_ptrs, mask=offs_k[None, :] < K - kk * BLOCK_K, other=0.0)
        b = tl.load(b_ptrs, mask=offs_k[:, None] < K - kk * BLOCK_K, other=0.0)
        acc = tl.dot(a, b, acc)
        a_ptrs += BLOCK_K * stride_ak
        b_ptrs += BLOCK_K * stride_bk

    c = acc.to(c_ptr.dtype.element_ty)
    offs_cm = pid_m * BLOCK_M + tl.arange(0, BLOCK_M)
    offs_cn = pid_n * BLOCK_N + tl.arange(0, BLOCK_N)
    c_ptrs = c_ptr + offs_cm[:, None] * stride_cm + offs_cn[None, :] * stride_cn
    mask = (offs_cm[:, None] < M) & (offs_cn[None, :] < N)
    tl.store(c_ptrs, c, mask=mask)

# config = {"BLOCK_K": 32, "BLOCK_M": 128, "BLOCK_N": 64, "GROUP_M": 8, "arch": "sm_90", "dtype": "fp32", "num_ctas": 1, "num_stages": 4, "num_warps": 4}
# arch = sm_90


// ===== COMPILED SASS (sm_90a) =====

	.target	sm_90a

	.elftype	@"ET_EXEC"


//--------------------- .note.nv.tkinfo           --------------------------
	.section	.note.nv.tkinfo,"",@"SHT_NOTE"
	.sectionflags	@"SHF_NOTE_NV_TKINFO"
	.tkinfo
        /*0018*/ 	.word	0x00000002
        /*0030*/ 	.string	""
        /*0030*/ 	.string	"ptxas"
        /*0030*/ 	.string	"Cuda compilation tools, release 13.0, V13.0.88"
        /*0030*/ 	.string	"Build cuda_13.0.r13.0/compiler.36424714_0"
        /*0030*/ 	.string	"-v  -suppress-debug-info  -lineinfo  -arch sm_90a "



//--------------------- .note.nv.cuinfo           --------------------------
	.section	.note.nv.cuinfo,"",@"SHT_NOTE"
	.sectionflags	@"SHF_NOTE_NV_CUINFO"
        /*0018*/ 	.short	0x0002
        /*001a*/ 	.short	0x005a
        /*001c*/ 	.short	0x0082
	.zero		2


//--------------------- .nv.info                  --------------------------
	.section	.nv.info,"",@"SHT_CUDA_INFO"
	.align	4


	//----- nvinfo : EIATTR_REGCOUNT
	.align		4
        /*0000*/ 	.byte	0x04, 0x2f
        /*0002*/ 	.short	(.L_1 - .L_0)
	.align		4
.L_0:
        /*0004*/ 	.word	index@(matmul_kernel)
        /*0008*/ 	.word	0x000000cc


	//----- nvinfo : EIATTR_FRAME_SIZE
	.align		4
.L_1:
        /*000c*/ 	.byte	0x04, 0x11
        /*000e*/ 	.short	(.L_3 - .L_2)
	.align		4
.L_2:
        /*0010*/ 	.word	index@(matmul_kernel)
        /*0014*/ 	.word	0x00000000


	//----- nvinfo : EIATTR_MIN_STACK_SIZE
	.align		4
.L_3:
        /*0018*/ 	.byte	0x04, 0x12
        /*001a*/ 	.short	(.L_5 - .L_4)
	.align		4
.L_4:
        /*001c*/ 	.word	index@(matmul_kernel)
        /*0020*/ 	.word	0x00000000
.L_5:


//--------------------- .nv.compat                --------------------------
	.section	.nv.compat,"",@"SHT_CUDA_COMPAT_INFO"
	.align	4
        /*0000*/ 	.byte	0x02, 0x09, 0x01, 0x00, 0x02, 0x02, 0x04, 0x00, 0x02, 0x05, 0x05, 0x00, 0x03, 0x07, 0x01, 0x01
        /*0010*/ 	.byte	0x02, 0x03, 0x00, 0x00, 0x02, 0x06, 0x01, 0x00, 0x04, 0x0b, 0x08, 0x00, 0x00, 0x00, 0x00, 0x00
        /*0020*/ 	.byte	0x00, 0x00, 0x00, 0x00


//--------------------- .nv.info.matmul_kernel    --------------------------
	.section	.nv.info.matmul_kernel,"",@"SHT_CUDA_INFO"
	.sectionflags	@""
	.align	4


	//----- nvinfo : EIATTR_CUDA_API_VERSION
	.align		4
        /*0000*/ 	.byte	0x04, 0x37
        /*0002*/ 	.short	(.L_7 - .L_6)
.L_6:
        /*0004*/ 	.word	0x00000082


	//----- nvinfo : EIATTR_KPARAM_INFO
	.align		4
.L_7:
        /*0008*/ 	.byte	0x04, 0x17
        /*000a*/ 	.short	(.L_9 - .L_8)
.L_8:
        /*000c*/ 	.word	0x00000000
        /*0010*/ 	.short	0x000d
        /*0012*/ 	.short	0x0048
        /*0014*/ 	.byte	0x00, 0xf4, 0x21, 0x00


	//----- nvinfo : EIATTR_KPARAM_INFO
	.align		4
.L_9:
        /*0018*/ 	.byte	0x04, 0x17
        /*001a*/ 	.short	(.L_11 - .L_10)
.L_10:
        /*001c*/ 	.word	0x00000000
        /*0020*/ 	.short	0x000c
        /*0022*/ 	.short	0x0040
        /*0024*/ 	.byte	0x00, 0xf4, 0x21, 0x00


	//----- nvinfo : EIATTR_KPARAM_INFO
	.align		4
.L_11:
        /*0028*/ 	.byte	0x04, 0x17
        /*002a*/ 	.short	(.L_13 - .L_12)
.L_12:
        /*002c*/ 	.word	0x00000000
        /*0030*/ 	.short	0x000b
        /*0032*/ 	.short	0x0038
        /*0034*/ 	.byte	0x00, 0xf0, 0x11, 0x00


	//----- nvinfo : EIATTR_KPARAM_INFO
	.align		4
.L_13:
        /*0038*/ 	.byte	0x04, 0x17
        /*003a*/ 	.short	(.L_15 - .L_14)
.L_14:
        /*003c*/ 	.word	0x00000000
        /*0040*/ 	.short	0x000a
        /*0042*/ 	.short	0x0034
        /*0044*/ 	.byte	0x00, 0xf0, 0x11, 0x00


	//----- nvinfo : EIATTR_KPARAM_INFO
	.align		4
.L_15:
        /*0048*/ 	.byte	0x04, 0x17
        /*004a*/ 	.short	(.L_17 - .L_16)
.L_16:
        /*004c*/ 	.word	0x00000000
        /*0050*/ 	.short	0x0009
        /*0052*/ 	.short	0x0030
        /*0054*/ 	.byte	0x00, 0xf0, 0x11, 0x00


	//----- nvinfo : EIATTR_KPARAM_INFO
	.align		4
.L_17:
        /*0058*/ 	.byte	0x04, 0x17
        /*005a*/ 	.short	(.L_19 - .L_18)
.L_18:
        /*005c*/ 	.word	0x00000000
        /*0060*/ 	.short	0x0008
        /*0062*/ 	.short	0x002c
        /*0064*/ 	.byte	0x00, 0xf0, 0x11, 0x00


	//----- nvinfo : EIATTR_KPARAM_INFO
	.align		4
.L_19:
        /*0068*/ 	.byte	0x04, 0x17
        /*006a*/ 	.short	(.L_21 - .L_20)
.L_20:
        /*006c*/ 	.word	0x00000000
        /*0070*/ 	.short	0x0007
        /*0072*/ 	.short	0x0028
        /*0074*/ 	.byte	0x00, 0xf0, 0x11, 0x00


	//----- nvinfo : EIATTR_KPARAM_INFO
	.align		4
.L_21:
        /*0078*/ 	.byte	0x04, 0x17
        /*007a*/ 	.short	(.L_23 - .L_22)
.L_22:
        /*007c*/ 	.word	0x00000000
        /*0080*/ 	.short	0x0006
        /*0082*/ 	.short	0x0024
        /*0084*/ 	.byte	0x00, 0xf0, 0x11, 0x00


	//----- nvinfo : EIATTR_KPARAM_INFO
	.align		4
.L_23:
        /*0088*/ 	.byte	0x04, 0x17
        /*008a*/ 	.short	(.L_25 - .L_24)
.L_24:
        /*008c*/ 	.word	0x00000000
        /*0090*/ 	.short	0x0005
        /*0092*/ 	.short	0x0020
        /*0094*/ 	.byte	0x00, 0xf0, 0x11, 0x00


	//----- nvinfo : EIATTR_KPARAM_INFO
	.align		4
.L_25:
        /*0098*/ 	.byte	0x04, 0x17
        /*009a*/ 	.short	(.L_27 - .L_26)
.L_26:
        /*009c*/ 	.word	0x00000000
        /*00a0*/ 	.short	0x0004
        /*00a2*/ 	.short	0x001c
        /*00a4*/ 	.byte	0x00, 0xf0, 0x11, 0x00


	//----- nvinfo : EIATTR_KPARAM_INFO
	.align		4
.L_27:
        /*00a8*/ 	.byte	0x04, 0x17
        /*00aa*/ 	.short	(.L_29 - .L_28)
.L_28:
        /*00ac*/ 	.word	0x00000000
        /*00b0*/ 	.short	0x0003
        /*00b2*/ 	.short	0x0018
        /*00b4*/ 	.byte	0x00, 0xf0, 0x11, 0x00


	//----- nvinfo : EIATTR_KPARAM_INFO
	.align		4
.L_29:
        /*00b8*/ 	.byte	0x04, 0x17
        /*00ba*/ 	.short	(.L_31 - .L_30)
.L_30:
        /*00bc*/ 	.word	0x00000000
        /*00c0*/ 	.short	0x0002
        /*00c2*/ 	.short	0x0010
        /*00c4*/ 	.byte	0x00, 0xf4, 0x21, 0x00


	//----- nvinfo : EIATTR_KPARAM_INFO
	.align		4
.L_31:
        /*00c8*/ 	.byte	0x04, 0x17
        /*00ca*/ 	.short	(.L_33 - .L_32)
.L_32:
        /*00cc*/ 	.word	0x00000000
        /*00d0*/ 	.short	0x0001
        /*00d2*/ 	.short	0x0008
        /*00d4*/ 	.byte	0x00, 0xf4, 0x21, 0x00


	//----- nvinfo : EIATTR_KPARAM_INFO
	.align		4
.L_33:
        /*00d8*/ 	.byte	0x04, 0x17
        /*00da*/ 	.short	(.L_35 - .L_34)
.L_34:
        /*00dc*/ 	.word	0x00000000
        /*00e0*/ 	.short	0x0000
        /*00e2*/ 	.short	0x0000
        /*00e4*/ 	.byte	0x00, 0xf4, 0x21, 0x00


	//----- nvinfo : EIATTR_SPARSE_MMA_MASK
	.align		4
.L_35:
        /*00e8*/ 	.byte	0x03, 0x50
        /*00ea*/ 	.short	0x0000


	//----- nvinfo : EIATTR_MAXREG_COUNT
	.align		4
        /*00ec*/ 	.byte	0x03, 0x1b
        /*00ee*/ 	.short	0x00ff


	//----- nvinfo : EIATTR_NUM_BARRIERS
	.align		4
        /*00f0*/ 	.byte	0x02, 0x4c
        /*00f2*/ 	.byte	0x01
	.zero		1


	//----- nvinfo : EIATTR_MERCURY_ISA_VERSION
	.align		4
        /*00f4*/ 	.byte	0x03, 0x5f
        /*00f6*/ 	.short	0x0101


	//----- nvinfo : EIATTR_EXIT_INSTR_OFFSETS
	.align		4
        /*00f8*/ 	.byte	0x04, 0x1c
        /*00fa*/ 	.short	(.L_37 - .L_36)


	//   ....[0]....
.L_36:
        /*00fc*/ 	.word	0x00009a80


	//   ....[1]....
        /*0100*/ 	.word	0x00009aa0


	//----- nvinfo : EIATTR_REQNTID
	.align		4
.L_37:
        /*0104*/ 	.byte	0x04, 0x10
        /*0106*/ 	.short	(.L_39 - .L_38)
.L_38:
        /*0108*/ 	.word	0x00000080
        /*010c*/ 	.word	0x00000001
        /*0110*/ 	.word	0x00000001


	//----- nvinfo : EIATTR_CBANK_PARAM_SIZE
	.align		4
.L_39:
        /*0114*/ 	.byte	0x03, 0x19
        /*0116*/ 	.short	0x0050


	//----- nvinfo : EIATTR_PARAM_CBANK
	.align		4
        /*0118*/ 	.byte	0x04, 0x0a
        /*011a*/ 	.short	(.L_41 - .L_40)
	.align		4
.L_40:
        /*011c*/ 	.word	index@(.nv.constant0.matmul_kernel)
        /*0120*/ 	.short	0x0210
        /*0122*/ 	.short	0x0050


	//----- nvinfo : EIATTR_SW_WAR
	.align		4
.L_41:
        /*0124*/ 	.byte	0x04, 0x36
        /*0126*/ 	.short	(.L_43 - .L_42)
.L_42:
        /*0128*/ 	.word	0x00000008
.L_43:


//--------------------- .nv.callgraph             --------------------------
	.section	.nv.callgraph,"",@"SHT_CUDA_CALLGRAPH"
	.align	4
	.sectionentsize	8
	.align		4
        /*0000*/ 	.word	0x00000000
	.align		4
        /*0004*/ 	.word	0xffffffff
	.align		4
        /*0008*/ 	.word	0x00000000
	.align		4
        /*000c*/ 	.word	0xfffffffe
	.align		4
        /*0010*/ 	.word	0x00000000
	.align		4
        /*0014*/ 	.word	0xfffffffd
	.align		4
        /*0018*/ 	.word	0x00000000
	.align		4
        /*001c*/ 	.word	0xfffffffc


//--------------------- .text.matmul_kernel       --------------------------
	.section	.text.matmul_kernel,"ax",@progbits
	.align	128
        .global         matmul_kernel
        .type           matmul_kernel,@function
        .size           matmul_kernel,(.L_x_3 - matmul_kernel)
        .other          matmul_kernel,@"STO_CUDA_ENTRY STV_DEFAULT"
matmul_kernel:
.text.matmul_kernel:
[----:B------:R-:W-:Y:S08]  /*0000*/  LDC R1, c[0x0][0x28] ;  /* 0x00000a00ff017b82 */ /* 0x000ff00000000800 */
[----:B------:R-:W1:Y:S01]  /*0010*/  LDC.64 R152, c[0x0][0x228] ;  /* 0x00008a00ff987b82 */ /* 0x000e620000000a00 */
[----:B------:R-:W2:Y:S01]  /*0020*/  S2R R5, SR_CTAID.X ;  /* 0x0000000000057919 */ /* 0x000ea20000002500 */
[----:B------:R-:W-:Y:S01]  /*0030*/  ULDC.64 UR6, c[0x0][0x238] ;  /* 0x00008e0000067ab9 */ /* 0x000fe20000000a00 */
[----:B------:R-:W-:Y:S01]  /*0040*/  ULDC.64 UR10, c[0x0][0x210] ;  /* 0x00008400000a7ab9 */ /* 0x000fe20000000a00 */
[----:B------:R-:W-:Y:S01]  /*0050*/  USHF.L.U32 UR22, UR6, 0x2, URZ ;  /* 0x0000000206167899 */ /* 0x000fe2000800063f */
[----:B------:R-:W3:Y:S01]  /*0060*/  S2R R16, SR_TID.X ;  /* 0x0000000000107919 */ /* 0x000ee20000002100 */
[----:B------:R-:W-:-:S02]  /*0070*/  USHF.L.U32 UR13, UR6, 0x1, URZ ;  /* 0x00000001060d7899 */ /* 0x000fc4000800063f */
[----:B------:R-:W-:Y:S01]  /*0080*/  IMAD.U32 R59, RZ, RZ, UR6 ;  /* 0x00000006ff3b7e24 */ /* 0x000fe2000f8e00ff */
[----:B------:R-:W4:Y:S01]  /*0090*/  LDC.64 R148, c[0x0][0x230] ;  /* 0x00008c00ff947b82 */ /* 0x000f220000000a00 */
[----:B------:R-:W-:Y:S01]  /*00a0*/  ULDC.64 UR8, c[0x0][0x218] ;  /* 0x0000860000087ab9 */ /* 0x000fe20000000a00 */
[----:B------:R-:W-:Y:S02]  /*00b0*/  UIMAD UR21, UR6, 0x3, URZ ;  /* 0x00000003061578a4 */ /* 0x000fe4000f8e023f */
[----:B------:R-:W-:Y:S01]  /*00c0*/  IMAD.U32 R55, RZ, RZ, UR6 ;  /* 0x00000006ff377e24 */ /* 0x000fe2000f8e00ff */
[----:B------:R-:W-:Y:S02]  /*00d0*/  UIMAD UR30, UR6, 0xc, URZ ;  /* 0x0000000c061e78a4 */ /* 0x000fe4000f8e023f */
[----:B------:R-:W-:Y:S01]  /*00e0*/  IMAD.U32 R47, RZ, RZ, UR6 ;  /* 0x00000006ff2f7e24 */ /* 0x000fe2000f8e00ff */
[----:B------:R-:W-:Y:S02]  /*00f0*/  UIMAD UR23, UR6, 0x5, URZ ;  /* 0x00000005061778a4 */ /* 0x000fe4000f8e023f */
[----:B------:R-:W-:Y:S01]  /*0100*/  IMAD.U32 R41, RZ, RZ, UR6 ;  /* 0x00000006ff297e24 */ /* 0x000fe2000f8e00ff */
[----:B------:R-:W-:-:S02]  /*0110*/  UIMAD UR39, UR6, 0x14, URZ ;  /* 0x00000014062778a4 */ /* 0x000fc4000f8e023f */
[----:B------:R-:W-:Y:S01]  /*0120*/  IMAD.U32 R43, RZ, RZ, UR6 ;  /* 0x00000006ff2b7e24 */ /* 0x000fe2000f8e00ff */
[----:B------:R-:W-:Y:S01]  /*0130*/  UIMAD UR24, UR6, 0x6, URZ ;  /* 0x00000006061878a4 */ /* 0x000fe2000f8e023f */
[----:B------:R-:W-:Y:S01]  /*0140*/  IMAD R41, R41, 0x24, RZ ;  /* 0x0000002429297824 */ /* 0x000fe200078e02ff */
[----:B------:R-:W-:Y:S01]  /*0150*/  UIMAD UR19, UR6, 0x18, URZ ;  /* 0x00000018061378a4 */ /* 0x000fe2000f8e023f */
[----:B------:R-:W-:Y:S01]  /*0160*/  IMAD R43, R43, 0x28, RZ ;  /* 0x000000282b2b7824 */ /* 0x000fe200078e02ff */
[----:B------:R-:W-:Y:S02]  /*0170*/  UIMAD UR25, UR6, 0x7, URZ ;  /* 0x00000007061978a4 */ /* 0x000fe4000f8e023f */
[----:B------:R-:W-:Y:S01]  /*0180*/  IMAD.U32 R65, RZ, RZ, UR6 ;  /* 0x00000006ff417e24 */ /* 0x000fe2000f8e00ff */
[----:B-1----:R-:W-:Y:S01]  /*0190*/  IABS R26, R153 ;  /* 0x00000099001a7213 */ /* 0x002fe20000000000 */
[----:B------:R-:W-:Y:S01]  /*01a0*/  VIADD R0, R153, 0x3f ;  /* 0x0000003f99007836 */ /* 0x000fe20000000000 */
[----:B------:R-:W-:Y:S01]  /*01b0*/  IABS R23, R152 ;  /* 0x0000009800177213 */ /* 0x000fe20000000000 */
[----:B------:R-:W-:Y:S01]  /*01c0*/  UIMAD UR15, UR6, 0x1c, URZ ;  /* 0x0000001c060f78a4 */ /* 0x000fe2000f8e023f */
[----:B------:R-:W-:Y:S01]  /*01d0*/  IMAD R65, R65, 0x2c, RZ ;  /* 0x0000002c41417824 */ /* 0x000fe200078e02ff */
[----:B------:R-:W-:Y:S01]  /*01e0*/  USHF.L.U32 UR26, UR6, 0x3, URZ ;  /* 0x00000003061a7899 */ /* 0x000fe2000800063f */
[----:B------:R-:W-:Y:S01]  /*01f0*/  SHF.R.S32.HI R3, RZ, 0x1f, R0 ;  /* 0x0000001fff037819 */ /* 0x000fe20000011400 */
[----:B------:R-:W-:-:S02]  /*0200*/  UIMAD UR27, UR6, 0x9, URZ ;  /* 0x00000009061b78a4 */ /* 0x000fc4000f8e023f */
[----:B------:R-:W-:Y:S01]  /*0210*/  IMAD.U32 R67, RZ, RZ, UR6 ;  /* 0x00000006ff437e24 */ /* 0x000fe2000f8e00ff */
[----:B--2---:R-:W-:Y:S01]  /*0220*/  IABS R8, R5 ;  /* 0x0000000500087213 */ /* 0x004fe20000000000 */
[----:B------:R-:W-:Y:S01]  /*0230*/  UIMAD UR28, UR6, 0xa, URZ ;  /* 0x0000000a061c78a4 */ /* 0x000fe2000f8e023f */
[----:B------:R-:W-:Y:S01]  /*0240*/  LEA.HI R3, R3, R0, RZ, 0x6 ;  /* 0x0000000003037211 */ /* 0x000fe200078f30ff */
[----:B------:R-:W-:Y:S01]  /*0250*/  UIMAD UR29, UR6, 0xb, URZ ;  /* 0x0000000b061d78a4 */ /* 0x000fe2000f8e023f */
[----:B------:R-:W-:Y:S01]  /*0260*/  IMAD R67, R67, 0x30, RZ ;  /* 0x0000003043437824 */ /* 0x000fe200078e02ff */
[----:B------:R-:W-:Y:S01]  /*0270*/  UIMAD UR31, UR6, 0xd, URZ ;  /* 0x0000000d061f78a4 */ /* 0x000fe2000f8e023f */
[----:B------:R-:W-:Y:S01]  /*0280*/  SHF.R.S32.HI R3, RZ, 0x6, R3 ;  /* 0x00000006ff037819 */ /* 0x000fe20000011403 */
[----:B------:R-:W-:Y:S01]  /*0290*/  IMAD.U32 R69, RZ, RZ, UR6 ;  /* 0x00000006ff457e24 */ /* 0x000fe2000f8e00ff */
[----:B------:R-:W-:Y:S02]  /*02a0*/  UIMAD UR32, UR6, 0xe, URZ ;  /* 0x0000000e062078a4 */ /* 0x000fe4000f8e023f */
[----:B------:R-:W-:Y:S01]  /*02b0*/  IMAD.U32 R71, RZ, RZ, UR6 ;  /* 0x00000006ff477e24 */ /* 0x000fe2000f8e00ff */
[----:B------:R-:W-:Y:S01]  /*02c0*/  UIMAD UR33, UR6, 0xf, URZ ;  /* 0x0000000f062178a4 */ /* 0x000fe2000f8e023f */
[----:B------:R-:W-:Y:S01]  /*02d0*/  IMAD.SHL.U32 R4, R3, 0x8, RZ ;  /* 0x0000000803047824 */ /* 0x000fe200078e00ff */
[----:B------:R-:W-:Y:S01]  /*02e0*/  USHF.L.U32 UR35, UR6, 0x4, URZ ;  /* 0x0000000406237899 */ /* 0x000fe2000800063f */
[----:B------:R-:W-:Y:S01]  /*02f0*/  IMAD R69, R69, 0x34, RZ ;  /* 0x0000003445457824 */ /* 0x000fe200078e02ff */
[----:B------:R-:W-:Y:S01]  /*0300*/  UIMAD UR36, UR6, 0x11, URZ ;  /* 0x00000011062478a4 */ /* 0x000fe2000f8e023f */
[----:B------:R-:W-:Y:S01]  /*0310*/  IMAD R71, R71, 0x38, RZ ;  /* 0x0000003847477824 */ /* 0x000fe200078e02ff */
[-C--:B------:R-:W-:Y:S01]  /*0320*/  IABS R7, R4.reuse ;  /* 0x0000000400077213 */ /* 0x080fe20000000000 */
[----:B------:R-:W-:Y:S01]  /*0330*/  IMAD.U32 R73, RZ, RZ, UR6 ;  /* 0x00000006ff497e24 */ /* 0x000fe2000f8e00ff */
[----:B------:R-:W-:Y:S01]  /*0340*/  IABS R10, R4 ;  /* 0x00000004000a7213 */ /* 0x000fe20000000000 */
[----:B------:R-:W-:Y:S01]  /*0350*/  IMAD.U32 R75, RZ, RZ, UR6 ;  /* 0x00000006ff4b7e24 */ /* 0x000fe2000f8e00ff */
[----:B------:R-:W1:Y:S01]  /*0360*/  I2F.RP R0, R7 ;  /* 0x0000000700007306 */ /* 0x000e620000209400 */
[----:B------:R-:W-:Y:S01]  /*0370*/  IMAD R73, R73, 0x3c, RZ ;  /* 0x0000003c49497824 */ /* 0x000fe200078e02ff */
[----:B------:R-:W-:-:S02]  /*0380*/  UIMAD UR37, UR6, 0x12, URZ ;  /* 0x00000012062578a4 */ /* 0x000fc4000f8e023f */
[----:B------:R-:W-:Y:S01]  /*0390*/  IMAD.U32 R147, RZ, RZ, UR6 ;  /* 0x00000006ff937e24 */ /* 0x000fe2000f8e00ff */
[----:B------:R-:W-:Y:S02]  /*03a0*/  UIMAD UR38, UR6, 0x13, URZ ;  /* 0x00000013062678a4 */ /* 0x000fe4000f8e023f */
[----:B------:R-:W-:Y:S01]  /*03b0*/  IMAD.U32 R145, RZ, RZ, UR6 ;  /* 0x00000006ff917e24 */ /* 0x000fe2000f8e00ff */
[----:B------:R-:W-:Y:S01]  /*03c0*/  UIMAD UR40, UR6, 0x15, URZ ;  /* 0x00000015062878a4 */ /* 0x000fe2000f8e023f */
[----:B------:R-:W-:Y:S01]  /*03d0*/  IMAD R147, R147, 0x44, RZ ;  /* 0x0000004493937824 */ /* 0x000fe200078e02ff */
[----:B------:R-:W-:Y:S01]  /*03e0*/  UIMAD UR17, UR6, 0x16, URZ ;  /* 0x00000016061178a4 */ /* 0x000fe2000f8e023f */
[----:B------:R-:W-:Y:S01]  /*03f0*/  IMAD R145, R145, 0x48, RZ ;  /* 0x0000004891917824 */ /* 0x000fe200078e02ff */
[----:B------:R-:W-:Y:S02]  /*0400*/  UIMAD UR18, UR6, 0x17, URZ ;  /* 0x00000017061278a4 */ /* 0x000fe4000f8e023f */
[----:B------:R-:W-:Y:S01]  /*0410*/  IMAD.U32 R143, RZ, RZ, UR6 ;  /* 0x00000006ff8f7e24 */ /* 0x000fe2000f8e00ff */
[----:B------:R-:W-:-:S02]  /*0420*/  UIMAD UR20, UR6, 0x19, URZ ;  /* 0x00000019061478a4 */ /* 0x000fc4000f8e023f */
[----:B------:R-:W-:Y:S01]  /*0430*/  IMAD.U32 R141, RZ, RZ, UR6 ;  /* 0x00000006ff8d7e24 */ /* 0x000fe2000f8e00ff */
[----:B------:R-:W-:Y:S01]  /*0440*/  UIMAD UR5, UR6, 0x1a, URZ ;  /* 0x0000001a060578a4 */ /* 0x000fe2000f8e023f */
[----:B-1----:R-:W1:Y:S01]  /*0450*/  MUFU.RCP R0, R0 ;  /* 0x0000000000007308 */ /* 0x002e620000001000 */
[----:B------:R-:W-:Y:S01]  /*0460*/  IMAD R143, R143, 0x4c, RZ ;  /* 0x0000004c8f8f7824 */ /* 0x000fe200078e02ff */
[----:B------:R-:W-:Y:S01]  /*0470*/  UIMAD UR14, UR6, 0x1b, URZ ;  /* 0x0000001b060e78a4 */ /* 0x000fe2000f8e023f */
[----:B------:R-:W-:Y:S01]  /*0480*/  IMAD R141, R141, 0x50, RZ ;  /* 0x000000508d8d7824 */ /* 0x000fe200078e02ff */
[----:B------:R-:W-:Y:S02]  /*0490*/  UIMAD UR16, UR6, 0x1d, URZ ;  /* 0x0000001d061078a4 */ /* 0x000fe4000f8e023f */
[----:B------:R-:W-:Y:S01]  /*04a0*/  IMAD.U32 R139, RZ, RZ, UR6 ;  /* 0x00000006ff8b7e24 */ /* 0x000fe2000f8e00ff */
[----:B------:R-:W-:Y:S01]  /*04b0*/  ULDC UR41, c[0x0][0x240] ;  /* 0x0000900000297ab9 */ /* 0x000fe20000000800 */
[----:B------:R-:W-:Y:S01]  /*04c0*/  IMAD.U32 R137, RZ, RZ, UR6 ;  /* 0x00000006ff897e24 */ /* 0x000fe2000f8e00ff */
[----:B------:R-:W2:Y:S01]  /*04d0*/  S2UR UR4, SR_CgaCtaId ;  /* 0x00000000000479c3 */ /* 0x000ea20000008800 */
[----:B------:R-:W-:Y:S01]  /*04e0*/  IMAD R139, R139, 0x54, RZ ;  /* 0x000000548b8b7824 */ /* 0x000fe200078e02ff */
[----:B------:R-:W-:Y:S01]  /*04f0*/  UMOV UR12, 0x400 ;  /* 0x00000400000c7882 */ /* 0x000fe20000000000 */
[----:B------:R-:W-:-:S02]  /*0500*/  IMAD R137, R137, 0x58, RZ ;  /* 0x0000005889897824 */ /* 0x000fc400078e02ff */
[----:B------:R-:W-:Y:S02]  /*0510*/  IMAD.U32 R135, RZ, RZ, UR6 ;  /* 0x00000006ff877e24 */ /* 0x000fe4000f8e00ff */
[----:B------:R-:W-:Y:S02]  /*0520*/  IMAD.U32 R133, RZ, RZ, UR6 ;  /* 0x00000006ff857e24 */ /* 0x000fe4000f8e00ff */
[----:B-1----:R-:W-:Y:S02]  /*0530*/  VIADD R2, R0, 0xffffffe ;  /* 0x0ffffffe00027836 */ /* 0x002fe40000000000 */
[----:B------:R-:W-:Y:S02]  /*0540*/  IMAD.MOV R0, RZ, RZ, -R10 ;  /* 0x000000ffff007224 */ /* 0x000fe400078e0a0a */
[----:B------:R1:W5:Y:S01]  /*0550*/  F2I.FTZ.U32.TRUNC.NTZ R3, R2 ;  /* 0x0000000200037305 */ /* 0x000362000021f000 */
[----:B------:R-:W-:Y:S02]  /*0560*/  IMAD R135, R135, 0x5c, RZ ;  /* 0x0000005c87877824 */ /* 0x000fe400078e02ff */
[----:B------:R-:W-:-:S02]  /*0570*/  IMAD R133, R133, 0x60, RZ ;  /* 0x0000006085857824 */ /* 0x000fc400078e02ff */
[----:B------:R-:W-:Y:S02]  /*0580*/  IMAD.U32 R131, RZ, RZ, UR6 ;  /* 0x00000006ff837e24 */ /* 0x000fe4000f8e00ff */
[----:B------:R-:W-:Y:S02]  /*0590*/  IMAD.U32 R129, RZ, RZ, UR6 ;  /* 0x00000006ff817e24 */ /* 0x000fe4000f8e00ff */
[----:B-1----:R-:W-:Y:S02]  /*05a0*/  IMAD.MOV.U32 R2, RZ, RZ, RZ ;  /* 0x000000ffff027224 */ /* 0x002fe400078e00ff */
[----:B------:R-:W-:Y:S01]  /*05b0*/  IMAD R131, R131, 0x64, RZ ;  /* 0x0000006483837824 */ /* 0x000fe200078e02ff */
[----:B--2---:R-:W-:Y:S01]  /*05c0*/  ULEA UR12, UR4, UR12, 0x18 ;  /* 0x0000000c040c7291 */ /* 0x004fe2000f8ec03f */
[----:B------:R-:W-:Y:S02]  /*05d0*/  IMAD R129, R129, 0x68, RZ ;  /* 0x0000006881817824 */ /* 0x000fe400078e02ff */
[----:B-----5:R-:W-:-:S02]  /*05e0*/  IMAD.MOV R6, RZ, RZ, -R3 ;  /* 0x000000ffff067224 */ /* 0x020fc400078e0a03 */
[----:B------:R-:W-:Y:S02]  /*05f0*/  IMAD.U32 R127, RZ, RZ, UR6 ;  /* 0x00000006ff7f7e24 */ /* 0x000fe4000f8e00ff */
[----:B------:R-:W-:Y:S02]  /*0600*/  IMAD R9, R6, R7, RZ ;  /* 0x0000000706097224 */ /* 0x000fe400078e02ff */
[----:B------:R-:W-:Y:S02]  /*0610*/  IMAD.MOV.U32 R6, RZ, RZ, R8 ;  /* 0x000000ffff067224 */ /* 0x000fe400078e0008 */
[----:B------:R-:W-:-:S04]  /*0620*/  IMAD.HI.U32 R3, R3, R9, R2 ;  /* 0x0000000903037227 */ /* 0x000fc800078e0002 */
[----:B------:R-:W-:Y:S02]  /*0630*/  IMAD R127, R127, 0x6c, RZ ;  /* 0x0000006c7f7f7824 */ /* 0x000fe400078e02ff */
[----:B------:R-:W-:-:S04]  /*0640*/  IMAD.HI.U32 R3, R3, R6, RZ ;  /* 0x0000000603037227 */ /* 0x000fc800078e00ff */
[----:B------:R-:W-:Y:S02]  /*0650*/  IMAD R0, R3, R0, R6 ;  /* 0x0000000003007224 */ /* 0x000fe400078e0206 */
[----:B------:R-:W-:Y:S02]  /*0660*/  IMAD.U32 R125, RZ, RZ, UR6 ;  /* 0x00000006ff7d7e24 */ /* 0x000fe4000f8e00ff */
[----:B------:R-:W-:Y:S01]  /*0670*/  IMAD.U32 R123, RZ, RZ, UR6 ;  /* 0x00000006ff7b7e24 */ /* 0x000fe2000f8e00ff */
[----:B------:R-:W-:Y:S01]  /*0680*/  ISETP.GT.U32.AND P1, PT, R7, R0, PT ;  /* 0x000000000700720c */ /* 0x000fe20003f24070 */
[----:B------:R-:W-:Y:S02]  /*0690*/  IMAD R125, R125, 0x70, RZ ;  /* 0x000000707d7d7824 */ /* 0x000fe400078e02ff */
[----:B------:R-:W-:Y:S02]  /*06a0*/  IMAD R123, R123, 0x74, RZ ;  /* 0x000000747b7b7824 */ /* 0x000fe400078e02ff */
[----:B------:R-:W-:-:S02]  /*06b0*/  IMAD.U32 R121, RZ, RZ, UR6 ;  /* 0x00000006ff797e24 */ /* 0x000fc4000f8e00ff */
[----:B------:R-:W-:Y:S02]  /*06c0*/  IMAD.U32 R119, RZ, RZ, UR6 ;  /* 0x00000006ff777e24 */ /* 0x000fe4000f8e00ff */
[----:B------:R-:W-:Y:S02]  /*06d0*/  IMAD R121, R121, 0x78, RZ ;  /* 0x0000007879797824 */ /* 0x000fe400078e02ff */
[----:B------:R-:W-:Y:S02]  /*06e0*/  IMAD R119, R119, 0x7c, RZ ;  /* 0x0000007c77777824 */ /* 0x000fe400078e02ff */
[----:B------:R-:W-:Y:S02]  /*06f0*/  @!P1 IMAD.IADD R0, R0, 0x1, -R7 ;  /* 0x0000000100009824 */ /* 0x000fe400078e0a07 */
[----:B------:R-:W-:Y:S01]  /*0700*/  @!P1 VIADD R3, R3, 0x1 ;  /* 0x0000000103039836 */ /* 0x000fe20000000000 */
[----:B------:R-:W-:Y:S01]  /*0710*/  ISETP.NE.AND P1, PT, R4, RZ, PT ;  /* 0x000000ff0400720c */ /* 0x000fe20003f25270 */
[----:B----4-:R-:W-:Y:S01]  /*0720*/  VIADD R82, R148, 0xffffffde ;  /* 0xffffffde94527836 */ /* 0x010fe20000000000 */
[----:B------:R-:W-:Y:S01]  /*0730*/  ISETP.GE.U32.AND P0, PT, R0, R7, PT ;  /* 0x000000070000720c */ /* 0x000fe20003f06070 */
[C---:B------:R-:W-:Y:S01]  /*0740*/  VIADD R161, R148.reuse, 0xffffffb8 ;  /* 0xffffffb894a17836 */ /* 0x040fe20000000000 */
[----:B------:R-:W-:Y:S01]  /*0750*/  LOP3.LUT R0, R5, R4, RZ, 0x3c, !PT ;  /* 0x0000000405007212 */ /* 0x000fe200078e3cff */
[----:B------:R-:W-:-:S02]  /*0760*/  VIADD R165, R148, 0xffffffb4 ;  /* 0xffffffb494a57836 */ /* 0x000fc40000000000 */
[----:B------:R-:W-:Y:S01]  /*0770*/  VIADD R169, R148, 0xffffffb0 ;  /* 0xffffffb094a97836 */ /* 0x000fe20000000000 */
[----:B------:R-:W-:Y:S01]  /*0780*/  ISETP.GE.AND P2, PT, R0, RZ, PT ;  /* 0x000000ff0000720c */ /* 0x000fe20003f46270 */
[----:B------:R-:W-:-:S06]  /*0790*/  VIADD R0, R152, 0x7f ;  /* 0x0000007f98007836 */ /* 0x000fcc0000000000 */
[----:B------:R-:W-:-:S04]  /*07a0*/  @P0 VIADD R3, R3, 0x1 ;  /* 0x0000000103030836 */ /* 0x000fc80000000000 */
[----:B------:R-:W-:Y:S01]  /*07b0*/  IMAD.MOV.U32 R2, RZ, RZ, R3 ;  /* 0x000000ffff027224 */ /* 0x000fe200078e0003 */
[----:B------:R-:W-:-:S03]  /*07c0*/  SHF.R.S32.HI R3, RZ, 0x1f, R0 ;  /* 0x0000001fff037819 */ /* 0x000fc60000011400 */
[----:B------:R-:W-:Y:S01]  /*07d0*/  @!P2 IMAD.MOV R2, RZ, RZ, -R2 ;  /* 0x000000ffff02a224 */ /* 0x000fe200078e0a02 */
[----:B------:R-:W-:Y:S02]  /*07e0*/  @!P1 LOP3.LUT R2, RZ, R4, RZ, 0x33, !PT ;  /* 0x00000004ff029212 */ /* 0x000fe400078e33ff */
[----:B------:R-:W-:-:S03]  /*07f0*/  LEA.HI R3, R3, R0, RZ, 0x7 ;  /* 0x0000000003037211 */ /* 0x000fc600078f38ff */
[----:B------:R-:W-:Y:S02]  /*0800*/  IMAD.SHL.U32 R10, R2, 0x8, RZ ;  /* 0x00000008020a7824 */ /* 0x000fe400078e00ff */
[----:B------:R-:W-:-:S03]  /*0810*/  IMAD.MOV R2, RZ, RZ, -R2 ;  /* 0x000000ffff027224 */ /* 0x000fc600078e0a02 */
[----:B------:R-:W-:Y:S01]  /*0820*/  LEA.HI.SX32 R3, R3, -R10, 0x19 ;  /* 0x8000000a03037211 */ /* 0x000fe200078fcaff */
[----:B------:R-:W-:Y:S02]  /*0830*/  IMAD R8, R4, R2, R5 ;  /* 0x0000000204087224 */ /* 0x000fe400078e0205 */
[----:B------:R-:W-:Y:S01]  /*0840*/  IMAD.MOV.U32 R2, RZ, RZ, RZ ;  /* 0x000000ffff027224 */ /* 0x000fe200078e00ff */
[----:B------:R-:W-:Y:S02]  /*0850*/  VIMNMX R11, R3, 0x8, PT ;  /* 0x00000008030b7848 */ /* 0x000fe40003fe0100 */
[----:B------:R-:W-:Y:S02]  /*0860*/  IABS R4, R8 ;  /* 0x0000000800047213 */ /* 0x000fe40000000000 */
[----:B------:R-:W-:-:S04]  /*0870*/  IABS R7, R11 ;  /* 0x0000000b00077213 */ /* 0x000fc80000000000 */
[----:B------:R-:W1:Y:S08]  /*0880*/  I2F.RP R0, R7 ;  /* 0x0000000700007306 */ /* 0x000e700000209400 */
[----:B-1----:R-:W1:Y:S02]  /*0890*/  MUFU.RCP R0, R0 ;  /* 0x0000000000007308 */ /* 0x002e640000001000 */
[----:B-1----:R-:W-:-:S06]  /*08a0*/  VIADD R3, R0, 0xffffffe ;  /* 0x0ffffffe00037836 */ /* 0x002fcc0000000000 */
[----:B------:R-:W1:Y:S02]  /*08b0*/  F2I.FTZ.U32.TRUNC.NTZ R3, R3 ;  /* 0x0000000300037305 */ /* 0x000e64000021f000 */
[----:B-1----:R-:W-:-:S04]  /*08c0*/  IMAD.MOV R6, RZ, RZ, -R3 ;  /* 0x000000ffff067224 */ /* 0x002fc800078e0a03 */
[----:B------:R-:W-:Y:S01]  /*08d0*/  IMAD R5, R6, R7, RZ ;  /* 0x0000000706057224 */ /* 0x000fe200078e02ff */
[----:B------:R-:W-:-:S03]  /*08e0*/  IABS R6, R11 ;  /* 0x0000000b00067213 */ /* 0x000fc60000000000 */
[----:B------:R-:W-:-:S04]  /*08f0*/  IMAD.HI.U32 R2, R3, R5, R2 ;  /* 0x0000000503027227 */ /* 0x000fc800078e0002 */
[----:B------:R-:W-:Y:S02]  /*0900*/  IMAD.MOV.U32 R3, RZ, RZ, R4 ;  /* 0x000000ffff037224 */ /* 0x000fe400078e0004 */
[----:B------:R-:W-:Y:S02]  /*0910*/  IMAD.MOV R0, RZ, RZ, -R6 ;  /* 0x000000ffff007224 */ /* 0x000fe400078e0a06 */
[----:B------:R-:W-:Y:S01]  /*0920*/  IMAD.HI.U32 R2, R2, R3, RZ ;  /* 0x0000000302027227 */ /* 0x000fe200078e00ff */
[----:B------:R-:W1:Y:S03]  /*0930*/  I2F.RP R6, R26 ;  /* 0x0000001a00067306 */ /* 0x000e660000209400 */
[----:B------:R-:W-:-:S05]  /*0940*/  IMAD R0, R2, R0, R3 ;  /* 0x0000000002007224 */ /* 0x000fca00078e0203 */
[----:B------:R-:W-:Y:S01]  /*0950*/  ISETP.GT.U32.AND P1, PT, R7, R0, PT ;  /* 0x000000000700720c */ /* 0x000fe20003f24070 */
[----:B------:R-:W2:Y:S08]  /*0960*/  I2F.RP R3, R23 ;  /* 0x0000001700037306 */ /* 0x000eb00000209400 */
[----:B-1----:R-:W1:Y:S04]  /*0970*/  MUFU.RCP R6, R6 ;  /* 0x0000000600067308 */ /* 0x002e680000001000 */
[----:B------:R-:W-:-:S02]  /*0980*/  @!P1 IMAD.IADD R0, R0, 0x1, -R7 ;  /* 0x0000000100009824 */ /* 0x000fc400078e0a07 */
[----:B------:R-:W-:Y:S01]  /*0990*/  @!P1 VIADD R2, R2, 0x1 ;  /* 0x0000000102029836 */ /* 0x000fe20000000000 */
[----:B------:R-:W-:Y:S01]  /*09a0*/  ISETP.NE.AND P1, PT, R11, RZ, PT ;  /* 0x000000ff0b00720c */ /* 0x000fe20003f25270 */
[----:B--2---:R-:W2:Y:S01]  /*09b0*/  MUFU.RCP R3, R3 ;  /* 0x0000000300037308 */ /* 0x004ea20000001000 */
[----:B------:R-:W-:Y:S02]  /*09c0*/  ISETP.GE.U32.AND P0, PT, R0, R7, PT ;  /* 0x000000070000720c */ /* 0x000fe40003f06070 */
[----:B------:R-:W-:Y:S02]  /*09d0*/  LOP3.LUT R0, R8, R11, RZ, 0x3c, !PT ;  /* 0x0000000b08007212 */ /* 0x000fe400078e3cff */
[----:B---3--:R-:W-:Y:S02]  /*09e0*/  SHF.R.U32.HI R7, RZ, 0x5, R16 ;  /* 0x00000005ff077819 */ /* 0x008fe40000011610 */
[----:B------:R-:W-:Y:S01]  /*09f0*/  ISETP.GE.AND P2, PT, R0, RZ, PT ;  /* 0x000000ff0000720c */ /* 0x000fe20003f46270 */
[----:B-1----:R-:W-:Y:S01]  /*0a00*/  VIADD R5, R6, 0xffffffe ;  /* 0x0ffffffe06057836 */ /* 0x002fe20000000000 */
[----:B------:R-:W-:-:S02]  /*0a10*/  SGXT.U32 R7, R7, 0x2 ;  /* 0x000000020707781a */ /* 0x000fc40000000000 */
[----:B------:R-:W-:-:S03]  /*0a20*/  LOP3.LUT R6, R16, 0x60, RZ, 0xc0, !PT ;  /* 0x0000006010067812 */ /* 0x000fc600078ec0ff */
[----:B------:R-:W-:Y:S01]  /*0a30*/  @P0 VIADD R2, R2, 0x1 ;  /* 0x0000000102020836 */ /* 0x000fe20000000000 */
[----:B------:R-:W1:Y:S01]  /*0a40*/  F2I.FTZ.U32.TRUNC.NTZ R5, R5 ;  /* 0x0000000500057305 */ /* 0x000e62000021f000 */
[----:B------:R-:W-:Y:S01]  /*0a50*/  R2UR UR34, R6 ;  /* 0x00000000062272ca */ /* 0x000fe200000e0000 */
[----:B--2---:R-:W-:-:S03]  /*0a60*/  VIADD R4, R3, 0xffffffe ;  /* 0x0ffffffe03047836 */ /* 0x004fc60000000000 */
[----:B------:R-:W-:Y:S01]  /*0a70*/  @!P2 IMAD.MOV R2, RZ, RZ, -R2 ;  /* 0x000000ffff02a224 */ /* 0x000fe200078e0a02 */
[----:B------:R-:W-:Y:S02]  /*0a80*/  @!P1 LOP3.LUT R2, RZ, R11, RZ, 0x33, !PT ;  /* 0x0000000bff029212 */ /* 0x000fe400078e33ff */
[----:B------:R2:W3:Y:S03]  /*0a90*/  F2I.FTZ.U32.TRUNC.NTZ R3, R4 ;  /* 0x0000000400037305 */ /* 0x0004e6000021f000 */
[----:B------:R-:W-:Y:S02]  /*0aa0*/  IMAD.SHL.U32 R0, R2, 0x40, RZ ;  /* 0x0000004002007824 */ /* 0x000fe400078e00ff */
[----:B------:R-:W-:Y:S01]  /*0ab0*/  IMAD.MOV R2, RZ, RZ, -R2 ;  /* 0x000000ffff027224 */ /* 0x000fe200078e0a02 */
[----:B------:R-:W-:Y:S01]  /*0ac0*/  USHF.R.U32.HI UR4, URZ, 0x1, UR34 ;  /* 0x000000013f047899 */ /* 0x000fe20008011622 */
[----:B-1----:R-:W-:Y:S01]  /*0ad0*/  IMAD.MOV R9, RZ, RZ, -R5 ;  /* 0x000000ffff097224 */ /* 0x002fe200078e0a05 */
[----:B------:R-:W-:Y:S01]  /*0ae0*/  LOP3.LUT R7, R0, R7, RZ, 0xfc, !PT ;  /* 0x0000000700077212 */ /* 0x000fe200078efcff */
[----:B--2---:R-:W-:-:S02]  /*0af0*/  IMAD.MOV.U32 R4, RZ, RZ, RZ ;  /* 0x000000ffff047224 */ /* 0x004fc400078e00ff */
[----:B------:R-:W-:Y:S01]  /*0b00*/  IMAD R9, R9, R26, RZ ;  /* 0x0000001a09097224 */ /* 0x000fe200078e02ff */
[----:B------:R-:W-:Y:S02]  /*0b10*/  IABS R13, R7 ;  /* 0x00000007000d7213 */ /* 0x000fe40000000000 */
[----:B------:R-:W-:Y:S01]  /*0b20*/  LOP3.LUT R21, R7, 0x3c, RZ, 0xfc, !PT ;  /* 0x0000003c07157812 */ /* 0x000fe200078efcff */
[----:B------:R-:W-:Y:S01]  /*0b30*/  IMAD.HI.U32 R6, R5, R9, R4 ;  /* 0x0000000905067227 */ /* 0x000fe200078e0004 */
[C---:B------:R-:W-:Y:S02]  /*0b40*/  LOP3.LUT R14, R7.reuse, 0xc, RZ, 0xfc, !PT ;  /* 0x0000000c070e7812 */ /* 0x040fe400078efcff */
[----:B------:R-:W-:Y:S01]  /*0b50*/  IABS R17, R21 ;  /* 0x0000001500117213 */ /* 0x000fe20000000000 */
[----:B------:R-:W-:Y:S01]  /*0b60*/  IMAD.MOV.U32 R9, RZ, RZ, R13 ;  /* 0x000000ffff097224 */ /* 0x000fe200078e000d */
[----:B------:R-:W-:Y:S01]  /*0b70*/  IABS R15, R14 ;  /* 0x0000000e000f7213 */ /* 0x000fe20000000000 */
[----:B---3--:R-:W-:Y:S01]  /*0b80*/  IMAD.MOV R12, RZ, RZ, -R3 ;  /* 0x000000ffff0c7224 */ /* 0x008fe200078e0a03 */
[----:B------:R-:W-:Y:S01]  /*0b90*/  LOP3.LUT R18, R7, 0x10, RZ, 0xfc, !PT ;  /* 0x0000001007127812 */ /* 0x000fe200078efcff */
[----:B------:R-:W-:Y:S01]  /*0ba0*/  IMAD R4, R11, R2, R8 ;  /* 0x000000020b047224 */ /* 0x000fe200078e0208 */
[C---:B------:R-:W-:Y:S01]  /*0bb0*/  LOP3.LUT R20, R7.reuse, 0x14, RZ, 0xfc, !PT ;  /* 0x0000001407147812 */ /* 0x040fe200078efcff */
[----:B------:R-:W-:Y:S01]  /*0bc0*/  IMAD.HI.U32 R8, R6, R9, RZ ;  /* 0x0000000906087227 */ /* 0x000fe200078e00ff */
[----:B------:R-:W-:-:S02]  /*0bd0*/  LOP3.LUT R24, R7, 0x18, RZ, 0xfc, !PT ;  /* 0x0000001807187812 */ /* 0x000fc400078efcff */
[C---:B------:R-:W-:Y:S01]  /*0be0*/  ISETP.GE.AND P3, PT, R7.reuse, RZ, PT ;  /* 0x000000ff0700720c */ /* 0x040fe20003f66270 */
[----:B------:R-:W-:Y:S01]  /*0bf0*/  IMAD R5, R12, R23, RZ ;  /* 0x000000170c057224 */ /* 0x000fe200078e02ff */
[----:B------:R-:W-:Y:S01]  /*0c00*/  LOP3.LUT R12, R7, 0x8, RZ, 0xfc, !PT ;  /* 0x00000008070c7812 */ /* 0x000fe200078efcff */
[----:B------:R-:W-:Y:S01]  /*0c10*/  IMAD.MOV.U32 R2, RZ, RZ, RZ ;  /* 0x000000ffff027224 */ /* 0x000fe200078e00ff */
[----:B------:R-:W-:Y:S01]  /*0c20*/  IABS R19, R24 ;  /* 0x0000001800137213 */ /* 0x000fe20000000000 */
[----:B------:R-:W-:Y:S01]  /*0c30*/  IMAD.MOV R8, RZ, RZ, -R8 ;  /* 0x000000ffff087224 */ /* 0x000fe200078e0a08 */
[----:B------:R-:W-:Y:S01]  /*0c40*/  IABS R13, R12 ;  /* 0x0000000c000d7213 */ /* 0x000fe20000000000 */
[----:B------:R-:W-:Y:S01]  /*0c50*/  IMAD.HI.U32 R5, R3, R5, R2 ;  /* 0x0000000503057227 */ /* 0x000fe200078e0002 */
[----:B------:R-:W-:Y:S02]  /*0c60*/  ISETP.GE.AND P0, PT, R12, RZ, PT ;  /* 0x000000ff0c00720c */ /* 0x000fe40003f06270 */
[C---:B------:R-:W-:Y:S01]  /*0c70*/  LOP3.LUT R27, R7.reuse, 0x20, RZ, 0xfc, !PT ;  /* 0x00000020071b7812 */ /* 0x040fe200078efcff */
[----:B------:R-:W-:Y:S01]  /*0c80*/  IMAD R2, R26, R8, R9 ;  /* 0x000000081a027224 */ /* 0x000fe200078e0209 */
[C---:B------:R-:W-:Y:S01]  /*0c90*/  LOP3.LUT R28, R7.reuse, 0x24, RZ, 0xfc, !PT ;  /* 0x00000024071c7812 */ /* 0x040fe200078efcff */
[----:B------:R-:W-:Y:S01]  /*0ca0*/  IMAD.IADD R3, R10, 0x1, R4 ;  /* 0x000000010a037824 */ /* 0x000fe200078e0204 */
[----:B------:R-:W-:Y:S01]  /*0cb0*/  LOP3.LUT R10, R7, 0x4, RZ, 0xfc, !PT ;  /* 0x00000004070a7812 */ /* 0x000fe200078efcff */
[----:B------:R-:W-:Y:S01]  /*0cc0*/  IMAD.HI.U32 R4, R6, R17, RZ ;  /* 0x0000001106047227 */ /* 0x000fe200078e00ff */
[----:B------:R-:W-:-:S02]  /*0cd0*/  ISETP.GT.U32.AND P1, PT, R26, R2, PT ;  /* 0x000000021a00720c */ /* 0x000fc40003f24070 */
[----:B------:R-:W-:Y:S01]  /*0ce0*/  IABS R11, R10 ;  /* 0x0000000a000b7213 */ /* 0x000fe20000000000 */
[----:B------:R-:W-:Y:S01]  /*0cf0*/  IMAD.HI.U32 R8, R6, R13, RZ ;  /* 0x0000000d06087227 */ /* 0x000fe200078e00ff */
[----:B------:R-:W-:Y:S02]  /*0d00*/  ISETP.GE.AND P5, PT, R10, RZ, PT ;  /* 0x000000ff0a00720c */ /* 0x000fe40003fa6270 */
[C---:B------:R-:W-:Y:S01]  /*0d10*/  LOP3.LUT R30, R7.reuse, 0x28, RZ, 0xfc, !PT ;  /* 0x00000028071e7812 */ /* 0x040fe200078efcff */
[----:B------:R-:W-:Y:S01]  /*0d20*/  IMAD.MOV R10, RZ, RZ, -R4 ;  /* 0x000000ffff0a7224 */ /* 0x000fe200078e0a04 */
[C---:B------:R-:W-:Y:S01]  /*0d30*/  LOP3.LUT R31, R7.reuse, 0x2c, RZ, 0xfc, !PT ;  /* 0x0000002c071f7812 */ /* 0x040fe200078efcff */
[----:B------:R-:W-:Y:S01]  /*0d40*/  IMAD.HI.U32 R4, R6, R11, RZ ;  /* 0x0000000b06047227 */ /* 0x000fe200078e00ff */
[----:B------:R-:W-:Y:S02]  /*0d50*/  IABS R25, R30 ;  /* 0x0000001e00197213 */ /* 0x000fe40000000000 */
[C---:B------:R-:W-:Y:S01]  /*0d60*/  LOP3.LUT R32, R7.reuse, 0x30, RZ, 0xfc, !PT ;  /* 0x0000003007207812 */ /* 0x040fe200078efcff */
[----:B------:R-:W-:Y:S01]  /*0d70*/  IMAD R17, R26, R10, R17 ;  /* 0x0000000a1a117224 */ /* 0x000fe200078e0211 */
[----:B------:R-:W-:Y:S01]  /*0d80*/  LOP3.LUT R33, R7, 0x34, RZ, 0xfc, !PT ;  /* 0x0000003407217812 */ /* 0x000fe200078efcff */
[----:B------:R-:W-:-:S02]  /*0d90*/  @!P1 IMAD.IADD R2, R2, 0x1, -R26 ;  /* 0x0000000102029824 */ /* 0x000fc400078e0a1a */
[----:B------:R-:W-:Y:S01]  /*0da0*/  IMAD.HI.U32 R9, R6, R15, RZ ;  /* 0x0000000f06097227 */ /* 0x000fe200078e00ff */
[C---:B------:R-:W-:Y:S02]  /*0db0*/  ISETP.GT.U32.AND P1, PT, R26.reuse, R17, PT ;  /* 0x000000111a00720c */ /* 0x040fe40003f24070 */
[C---:B------:R-:W-:Y:S01]  /*0dc0*/  ISETP.GT.U32.AND P4, PT, R26.reuse, R2, PT ;  /* 0x000000021a00720c */ /* 0x040fe20003f84070 */
[----:B------:R-:W-:Y:S02]  /*0dd0*/  IMAD.MOV R8, RZ, RZ, -R8 ;  /* 0x000000ffff087224 */ /* 0x000fe400078e0a08 */
[----:B------:R-:W-:Y:S02]  /*0de0*/  IMAD.MOV R4, RZ, RZ, -R4 ;  /* 0x000000ffff047224 */ /* 0x000fe400078e0a04 */
[----:B------:R-:W-:Y:S02]  /*0df0*/  IMAD.MOV R10, RZ, RZ, -R9 ;  /* 0x000000ffff0a7224 */ /* 0x000fe400078e0a09 */
[C---:B------:R-:W-:Y:S01]  /*0e00*/  IMAD R9, R26.reuse, R8, R13 ;  /* 0x000000081a097224 */ /* 0x040fe200078e020d */
[----:B------:R-:W-:Y:S01]  /*0e10*/  IABS R13, R18 ;  /* 0x00000012000d7213 */ /* 0x000fe20000000000 */
[----:B------:R-:W-:-:S02]  /*0e20*/  IMAD R4, R26, R4, R11 ;  /* 0x000000041a047224 */ /* 0x000fc400078e020b */
[C---:B------:R-:W-:Y:S01]  /*0e30*/  IMAD R11, R26.reuse, R10, R15 ;  /* 0x0000000a1a0b7224 */ /* 0x040fe200078e020f */
[C---:B------:R-:W-:Y:S01]  /*0e40*/  ISETP.GT.U32.AND P6, PT, R26.reuse, R9, PT ;  /* 0x000000091a00720c */ /* 0x040fe20003fc4070 */
[--C-:B------:R-:W-:Y:S01]  /*0e50*/  @!P1 IMAD.IADD R17, R17, 0x1, -R26.reuse ;  /* 0x0000000111119824 */ /* 0x100fe200078e0a1a */
[----:B------:R-:W-:Y:S01]  /*0e60*/  ISETP.GT.U32.AND P2, PT, R26, R4, PT ;  /* 0x000000041a00720c */ /* 0x000fe20003f44070 */
[----:B------:R-:W-:Y:S01]  /*0e70*/  @!P4 IMAD.IADD R2, R2, 0x1, -R26 ;  /* 0x000000010202c824 */ /* 0x000fe200078e0a1a */
[----:B------:R-:W-:Y:S01]  /*0e80*/  ISETP.GT.U32.AND P1, PT, R26, R11, PT ;  /* 0x0000000b1a00720c */ /* 0x000fe20003f24070 */
[----:B------:R-:W-:Y:S01]  /*0e90*/  IMAD.HI.U32 R8, R6, R13, RZ ;  /* 0x0000000d06087227 */ /* 0x000fe200078e00ff */
[----:B------:R-:W-:Y:S02]  /*0ea0*/  ISETP.GT.U32.AND P4, PT, R26, R17, PT ;  /* 0x000000111a00720c */ /* 0x000fe40003f84070 */
[----:B------:R-:W-:Y:S01]  /*0eb0*/  IABS R15, R20 ;  /* 0x00000014000f7213 */ /* 0x000fe20000000000 */
[----:B------:R-:W-:-:S02]  /*0ec0*/  IMAD.MOV R12, RZ, RZ, -R8 ;  /* 0x000000ffff0c7224 */ /* 0x000fc400078e0a08 */
[----:B------:R-:W-:Y:S02]  /*0ed0*/  IMAD.MOV.U32 R8, RZ, RZ, R2 ;  /* 0x000000ffff087224 */ /* 0x000fe400078e0002 */
[----:B------:R-:W-:Y:S02]  /*0ee0*/  @!P6 IMAD.IADD R9, R9, 0x1, -R26 ;  /* 0x000000010909e824 */ /* 0x000fe400078e0a1a */
[----:B------:R-:W-:-:S04]  /*0ef0*/  IMAD.HI.U32 R10, R6, R15, RZ ;  /* 0x0000000f060a7227 */ /* 0x000fc800078e00ff */
[--C-:B------:R-:W-:Y:S01]  /*0f00*/  @!P1 IMAD.IADD R11, R11, 0x1, -R26.reuse ;  /* 0x000000010b0b9824 */ /* 0x100fe200078e0a1a */
[----:B------:R-:W-:Y:S01]  /*0f10*/  ISETP.GT.U32.AND P1, PT, R26, R9, PT ;  /* 0x000000091a00720c */ /* 0x000fe20003f24070 */
[----:B------:R-:W-:Y:S01]  /*0f20*/  @!P2 IMAD.IADD R4, R4, 0x1, -R26 ;  /* 0x000000010404a824 */ /* 0x000fe200078e0a1a */
[----:B------:R-:W-:Y:S01]  /*0f30*/  ISETP.GE.AND P2, PT, R14, RZ, PT ;  /* 0x000000ff0e00720c */ /* 0x000fe20003f46270 */
[----:B------:R-:W-:Y:S02]  /*0f40*/  IMAD.MOV R10, RZ, RZ, -R10 ;  /* 0x000000ffff0a7224 */ /* 0x000fe400078e0a0a */
[----:B------:R-:W-:Y:S01]  /*0f50*/  @!P4 IMAD.IADD R17, R17, 0x1, -R26 ;  /* 0x000000011111c824 */ /* 0x000fe200078e0a1a */
[----:B------:R-:W-:Y:S01]  /*0f60*/  ISETP.GE.AND P4, PT, R18, RZ, PT ;  /* 0x000000ff1200720c */ /* 0x000fe20003f86270 */
[C---:B------:R-:W-:Y:S01]  /*0f70*/  IMAD R12, R26.reuse, R12, R13 ;  /* 0x0000000c1a0c7224 */ /* 0x040fe200078e020d */
[----:B------:R-:W-:Y:S01]  /*0f80*/  LOP3.LUT R18, R7, 0x1c, RZ, 0xfc, !PT ;  /* 0x0000001c07127812 */ /* 0x000fe200078efcff */
[C---:B------:R-:W-:Y:S01]  /*0f90*/  IMAD R13, R26.reuse, R10, R15 ;  /* 0x0000000a1a0d7224 */ /* 0x040fe200078e020f */
[----:B------:R-:W-:Y:S01]  /*0fa0*/  ISETP.GT.U32.AND P6, PT, R26, R4, PT ;  /* 0x000000041a00720c */ /* 0x000fe20003fc4070 */
[----:B------:R-:W-:Y:S01]  /*0fb0*/  IMAD.HI.U32 R2, R6, R19, RZ ;  /* 0x0000001306027227 */ /* 0x000fe200078e00ff */
[----:B------:R-:W-:-:S03]  /*0fc0*/  IABS R15, R18 ;  /* 0x00000012000f7213 */ /* 0x000fc60000000000 */
[----:B------:R-:W-:Y:S02]  /*0fd0*/  IMAD.MOV R2, RZ, RZ, -R2 ;  /* 0x000000ffff027224 */ /* 0x000fe400078e0a02 */
[----:B------:R-:W-:Y:S01]  /*0fe0*/  @!P1 IMAD.IADD R9, R9, 0x1, -R26 ;  /* 0x0000000109099824 */ /* 0x000fe200078e0a1a */
[C---:B------:R-:W-:Y:S01]  /*0ff0*/  ISETP.GT.U32.AND P1, PT, R26.reuse, R13, PT ;  /* 0x0000000d1a00720c */ /* 0x040fe20003f24070 */
[----:B------:R-:W-:Y:S01]  /*1000*/  IMAD R14, R26, R2, R19 ;  /* 0x000000021a0e7224 */ /* 0x000fe200078e0213 */
[----:B------:R-:W-:Y:S01]  /*1010*/  IABS R19, R27 ;  /* 0x0000001b00137213 */ /* 0x000fe20000000000 */
[----:B------:R-:W-:-:S04]  /*1020*/  IMAD.HI.U32 R2, R6, R15, RZ ;  /* 0x0000000f06027227 */ /* 0x000fc800078e00ff */
[----:B------:R-:W-:Y:S02]  /*1030*/  IMAD.MOV R10, RZ, RZ, -R2 ;  /* 0x000000ffff0a7224 */ /* 0x000fe400078e0a02 */
[----:B------:R-:W-:Y:S01]  /*1040*/  @!P6 IMAD.IADD R4, R4, 0x1, -R26 ;  /* 0x000000010404e824 */ /* 0x000fe200078e0a1a */
[C---:B------:R-:W-:Y:S01]  /*1050*/  ISETP.GT.U32.AND P6, PT, R26.reuse, R12, PT ;  /* 0x0000000c1a00720c */ /* 0x040fe20003fc4070 */
[----:B------:R-:W-:Y:S01]  /*1060*/  @!P3 IMAD.MOV R8, RZ, RZ, -R8 ;  /* 0x000000ffff08b224 */ /* 0x000fe200078e0a08 */
[C---:B------:R-:W-:Y:S01]  /*1070*/  ISETP.GT.U32.AND P3, PT, R26.reuse, R11, PT ;  /* 0x0000000b1a00720c */ /* 0x040fe20003f64070 */
[----:B------:R-:W-:Y:S02]  /*1080*/  IMAD R15, R26, R10, R15 ;  /* 0x0000000a1a0f7224 */ /* 0x000fe400078e020f */
[----:B------:R-:W-:Y:S01]  /*1090*/  @!P1 IMAD.IADD R13, R13, 0x1, -R26 ;  /* 0x000000010d0d9824 */ /* 0x000fe200078e0a1a */
[----:B------:R-:W-:Y:S01]  /*10a0*/  ISETP.GE.AND P1, PT, R20, RZ, PT ;  /* 0x000000ff1400720c */ /* 0x000fe20003f26270 */
[----:B------:R-:W-:-:S02]  /*10b0*/  IMAD.MOV.U32 R10, RZ, RZ, R4 ;  /* 0x000000ffff0a7224 */ /* 0x000fc400078e0004 */
[----:B------:R-:W-:-:S04]  /*10c0*/  IMAD.HI.U32 R2, R6, R19, RZ ;  /* 0x0000001306027227 */ /* 0x000fc800078e00ff */
[----:B------:R-:W-:Y:S01]  /*10d0*/  @!P5 IMAD.MOV R10, RZ, RZ, -R10 ;  /* 0x000000ffff0ad224 */ /* 0x000fe200078e0a0a */
[C---:B------:R-:W-:Y:S01]  /*10e0*/  ISETP.GT.U32.AND P5, PT, R26.reuse, R13, PT ;  /* 0x0000000d1a00720c */ /* 0x040fe20003fa4070 */
[----:B------:R-:W-:Y:S02]  /*10f0*/  IMAD.MOV.U32 R22, RZ, RZ, R17 ;  /* 0x000000ffff167224 */ /* 0x000fe400078e0011 */
[----:B------:R-:W-:Y:S02]  /*1100*/  IMAD.MOV R17, RZ, RZ, -R2 ;  /* 0x000000ffff117224 */ /* 0x000fe400078e0a02 */
[--C-:B------:R-:W-:Y:S01]  /*1110*/  @!P3 IMAD.IADD R11, R11, 0x1, -R26.reuse ;  /* 0x000000010b0bb824 */ /* 0x100fe200078e0a1a */
[----:B------:R-:W-:Y:S01]  /*1120*/  ISETP.GE.AND P3, PT, R21, RZ, PT ;  /* 0x000000ff1500720c */ /* 0x000fe20003f66270 */
[----:B------:R-:W-:Y:S01]  /*1130*/  @!P0 IMAD.MOV R9, RZ, RZ, -R9 ;  /* 0x000000ffff098224 */ /* 0x000fe200078e0a09 */
[C---:B------:R-:W-:Y:S01]  /*1140*/  ISETP.GT.U32.AND P0, PT, R26.reuse, R15, PT ;  /* 0x0000000f1a00720c */ /* 0x040fe20003f04070 */
[----:B------:R-:W-:Y:S01]  /*1150*/  IMAD R17, R26, R17, R19 ;  /* 0x000000111a117224 */ /* 0x000fe200078e0213 */
[----:B------:R-:W-:Y:S01]  /*1160*/  IABS R21, R28 ;  /* 0x0000001c00157213 */ /* 0x000fe20000000000 */
[--C-:B------:R-:W-:Y:S01]  /*1170*/  @!P6 IMAD.IADD R12, R12, 0x1, -R26.reuse ;  /* 0x000000010c0ce824 */ /* 0x100fe200078e0a1a */
[C---:B------:R-:W-:Y:S01]  /*1180*/  ISETP.GT.U32.AND P6, PT, R26.reuse, R14, PT ;  /* 0x0000000e1a00720c */ /* 0x040fe20003fc4070 */
[----:B------:R-:W-:Y:S01]  /*1190*/  @!P5 IMAD.IADD R13, R13, 0x1, -R26 ;  /* 0x000000010d0dd824 */ /* 0x000fe200078e0a1a */
[----:B------:R-:W-:Y:S01]  /*11a0*/  ISETP.GT.U32.AND P5, PT, R26, R17, PT ;  /* 0x000000111a00720c */ /* 0x000fe20003fa4070 */
[----:B------:R-:W-:-:S04]  /*11b0*/  IMAD.HI.U32 R2, R6, R21, RZ ;  /* 0x0000001506027227 */ /* 0x000fc800078e00ff */
[----:B------:R-:W-:Y:S01]  /*11c0*/  @!P3 IMAD.MOV R22, RZ, RZ, -R22 ;  /* 0x000000ffff16b224 */ /* 0x000fe200078e0a16 */
[----:B------:R-:W-:Y:S01]  /*11d0*/  ISETP.GT.U32.AND P3, PT, R26, R12, PT ;  /* 0x0000000c1a00720c */ /* 0x000fe20003f64070 */
[----:B------:R-:W-:Y:S01]  /*11e0*/  @!P0 IMAD.IADD R15, R15, 0x1, -R26 ;  /* 0x000000010f0f8824 */ /* 0x000fe200078e0a1a */
[----:B------:R-:W-:Y:S01]  /*11f0*/  ISETP.GE.AND P0, PT, R28, RZ, PT ;  /* 0x000000ff1c00720c */ /* 0x000fe20003f06270 */
[----:B------:R-:W-:Y:S01]  /*1200*/  IMAD.MOV R2, RZ, RZ, -R2 ;  /* 0x000000ffff027224 */ /* 0x000fe200078e0a02 */
[----:B------:R-:W-:Y:S01]  /*1210*/  LOP3.LUT R28, R7, 0x38, RZ, 0xfc, !PT ;  /* 0x00000038071c7812 */ /* 0x000fe200078efcff */
[--C-:B------:R-:W-:Y:S01]  /*1220*/  @!P6 IMAD.IADD R14, R14, 0x1, -R26.reuse ;  /* 0x000000010e0ee824 */ /* 0x100fe200078e0a1a */
[----:B------:R-:W-:Y:S01]  /*1230*/  IABS R7, R31 ;  /* 0x0000001f00077213 */ /* 0x000fe20000000000 */
[----:B------:R-:W-:Y:S01]  /*1240*/  @!P5 IMAD.IADD R17, R17, 0x1, -R26 ;  /* 0x000000011111d824 */ /* 0x000fe200078e0a1a */
[----:B------:R-:W-:Y:S01]  /*1250*/  ISETP.GT.U32.AND P5, PT, R26, R15, PT ;  /* 0x0000000f1a00720c */ /* 0x000fe20003fa4070 */
[----:B------:R-:W-:Y:S01]  /*1260*/  IMAD.HI.U32 R4, R6, R25, RZ ;  /* 0x0000001906047227 */ /* 0x000fe200078e00ff */
[----:B------:R-:W-:-:S02]  /*1270*/  ISETP.GT.U32.AND P6, PT, R26, R14, PT ;  /* 0x0000000e1a00720c */ /* 0x000fc40003fc4070 */
[----:B------:R-:W-:Y:S01]  /*1280*/  IABS R29, R28 ;  /* 0x0000001c001d7213 */ /* 0x000fe20000000000 */
[----:B------:R-:W-:Y:S01]  /*1290*/  @!P3 IMAD.IADD R12, R12, 0x1, -R26 ;  /* 0x000000010c0cb824 */ /* 0x000fe200078e0a1a */
[----:B------:R-:W-:Y:S01]  /*12a0*/  ISETP.GE.AND P3, PT, R18, RZ, PT ;  /* 0x000000ff1200720c */ /* 0x000fe20003f66270 */
[----:B------:R-:W-:Y:S01]  /*12b0*/  IMAD R18, R26, R2, R21 ;  /* 0x000000021a127224 */ /* 0x000fe200078e0215 */
[----:B------:R-:W-:Y:S01]  /*12c0*/  LOP3.LUT R2, R16, 0x7f, RZ, 0xc0, !PT ;  /* 0x0000007f10027812 */ /* 0x000fe200078ec0ff */
[----:B------:R-:W-:Y:S02]  /*12d0*/  IMAD.MOV R4, RZ, RZ, -R4 ;  /* 0x000000ffff047224 */ /* 0x000fe400078e0a04 */
[----:B------:R-:W-:Y:S01]  /*12e0*/  @!P4 IMAD.MOV R12, RZ, RZ, -R12 ;  /* 0x000000ffff0cc224 */ /* 0x000fe200078e0a0c */
[C---:B------:R-:W-:Y:S01]  /*12f0*/  ISETP.GT.U32.AND P4, PT, R26.reuse, R17, PT ;  /* 0x000000111a00720c */ /* 0x040fe20003f84070 */
[----:B------:R-:W-:Y:S01]  /*1300*/  @!P5 IMAD.IADD R15, R15, 0x1, -R26 ;  /* 0x000000010f0fd824 */ /* 0x000fe200078e0a1a */
[C---:B------:R-:W-:Y:S01]  /*1310*/  ISETP.GT.U32.AND P5, PT, R26.reuse, R18, PT ;  /* 0x000000121a00720c */ /* 0x040fe20003fa4070 */
[----:B------:R-:W-:Y:S01]  /*1320*/  IMAD R19, R26, R4, R25 ;  /* 0x000000041a137224 */ /* 0x000fe200078e0219 */
[----:B------:R-:W-:Y:S01]  /*1330*/  IABS R25, R32 ;  /* 0x0000002000197213 */ /* 0x000fe20000000000 */
[----:B------:R-:W-:-:S04]  /*1340*/  IMAD.HI.U32 R4, R6, R7, RZ ;  /* 0x0000000706047227 */ /* 0x000fc800078e00ff */
[----:B------:R-:W-:Y:S02]  /*1350*/  IMAD.MOV R21, RZ, RZ, -R4 ;  /* 0x000000ffff157224 */ /* 0x000fe400078e0a04 */
[----:B------:R-:W-:Y:S02]  /*1360*/  IMAD R3, R3, 0x80, R2 ;  /* 0x0000008003037824 */ /* 0x000fe400078e0202 */
[--C-:B------:R-:W-:Y:S01]  /*1370*/  @!P6 IMAD.IADD R14, R14, 0x1, -R26.reuse ;  /* 0x000000010e0ee824 */ /* 0x100fe200078e0a1a */
[----:B------:R-:W-:Y:S01]  /*1380*/  ISETP.GE.AND P6, PT, R27, RZ, PT ;  /* 0x000000ff1b00720c */ /* 0x000fe20003fc6270 */
[----:B------:R-:W-:Y:S01]  /*1390*/  @!P2 IMAD.MOV R11, RZ, RZ, -R11 ;  /* 0x000000ffff0ba224 */ /* 0x000fe200078e0a0b */
[----:B------:R-:W-:Y:S01]  /*13a0*/  IABS R27, R33 ;  /* 0x00000021001b7213 */ /* 0x000fe20000000000 */
[----:B------:R-:W-:Y:S01]  /*13b0*/  IMAD R7, R26, R21, R7 ;  /* 0x000000151a077224 */ /* 0x000fe200078e0207 */
[----:B------:R-:W-:Y:S01]  /*13c0*/  ISETP.GE.AND P2, PT, R24, RZ, PT ;  /* 0x000000ff1800720c */ /* 0x000fe20003f46270 */
[----:B------:R-:W-:Y:S01]  /*13d0*/  @!P5 IMAD.IADD R18, R18, 0x1, -R26 ;  /* 0x000000011212d824 */ /* 0x000fe200078e0a1a */
[----:B------:R-:W-:Y:S01]  /*13e0*/  IABS R24, R3 ;  /* 0x0000000300187213 */ /* 0x000fe20000000000 */
[----:B------:R-:W-:Y:S01]  /*13f0*/  IMAD.HI.U32 R4, R6, R25, RZ ;  /* 0x0000001906047227 */ /* 0x000fe200078e00ff */
[----:B------:R-:W-:-:S03]  /*1400*/  ISETP.GT.U32.AND P5, PT, R26, R7, PT ;  /* 0x000000071a00720c */ /* 0x000fc60003fa4070 */
[----:B------:R-:W-:-:S04]  /*1410*/  IMAD.HI.U32 R20, R6, R27, RZ ;  /* 0x0000001b06147227 */ /* 0x000fc800078e00ff */
[----:B------:R-:W-:-:S04]  /*1420*/  IMAD.HI.U32 R5, R5, R24, RZ ;  /* 0x0000001805057227 */ /* 0x000fc800078e00ff */
[----:B------:R-:W-:Y:S01]  /*1430*/  @!P1 IMAD.MOV R13, RZ, RZ, -R13 ;  /* 0x000000ffff0d9224 */ /* 0x000fe200078e0a0d */
[C---:B------:R-:W-:Y:S01]  /*1440*/  ISETP.GT.U32.AND P1, PT, R26.reuse, R18, PT ;  /* 0x000000121a00720c */ /* 0x040fe20003f24070 */
[----:B------:R-:W-:Y:S01]  /*1450*/  @!P4 IMAD.IADD R17, R17, 0x1, -R26 ;  /* 0x000000011111c824 */ /* 0x000fe200078e0a1a */
[----:B------:R-:W-:Y:S01]  /*1460*/  ISETP.GT.U32.AND P4, PT, R26, R19, PT ;  /* 0x000000131a00720c */ /* 0x000fe20003f84070 */
[----:B------:R-:W-:Y:S02]  /*1470*/  IMAD.MOV R21, RZ, RZ, -R4 ;  /* 0x000000ffff157224 */ /* 0x000fe400078e0a04 */
[----:B------:R-:W-:-:S04]  /*1480*/  IMAD.HI.U32 R6, R6, R29, RZ ;  /* 0x0000001d06067227 */ /* 0x000fc800078e00ff */
[----:B------:R-:W-:Y:S02]  /*1490*/  IMAD.MOV R20, RZ, RZ, -R20 ;  /* 0x000000ffff147224 */ /* 0x000fe400078e0a14 */
[----:B------:R-:W-:Y:S02]  /*14a0*/  IMAD.MOV R4, RZ, RZ, -R5 ;  /* 0x000000ffff047224 */ /* 0x000fe400078e0a05 */
[C---:B------:R-:W-:Y:S02]  /*14b0*/  IMAD R5, R26.reuse, R21, R25 ;  /* 0x000000151a057224 */ /* 0x040fe400078e0219 */
[----:B------:R-:W-:Y:S02]  /*14c0*/  IMAD.MOV R6, RZ, RZ, -R6 ;  /* 0x000000ffff067224 */ /* 0x000fe400078e0a06 */
[C---:B------:R-:W-:Y:S02]  /*14d0*/  IMAD R20, R26.reuse, R20, R27 ;  /* 0x000000141a147224 */ /* 0x040fe400078e021b */
[----:B------:R-:W-:Y:S01]  /*14e0*/  @!P3 IMAD.MOV R15, RZ, RZ, -R15 ;  /* 0x000000ffff0fb224 */ /* 0x000fe200078e0a0f */
[C---:B------:R-:W-:Y:S01]  /*14f0*/  ISETP.GT.U32.AND P3, PT, R26.reuse, R5, PT ;  /* 0x000000051a00720c */ /* 0x040fe20003f64070 */
[----:B------:R-:W-:-:S02]  /*1500*/  IMAD R21, R26, R6, R29 ;  /* 0x000000061a157224 */ /* 0x000fc400078e021d */
[----:B------:R-:W-:Y:S01]  /*1510*/  @!P6 IMAD.MOV R17, RZ, RZ, -R17 ;  /* 0x000000ffff11e224 */ /* 0x000fe200078e0a11 */
[----:B------:R-:W-:Y:S01]  /*1520*/  ISETP.GT.U32.AND P6, PT, R26, R20, PT ;  /* 0x000000141a00720c */ /* 0x000fe20003fc4070 */
[--C-:B------:R-:W-:Y:S02]  /*1530*/  @!P5 IMAD.IADD R7, R7, 0x1, -R26.reuse ;  /* 0x000000010707d824 */ /* 0x100fe400078e0a1a */
[--C-:B------:R-:W-:Y:S01]  /*1540*/  @!P1 IMAD.IADD R18, R18, 0x1, -R26.reuse ;  /* 0x0000000112129824 */ /* 0x100fe200078e0a1a */
[C---:B------:R-:W-:Y:S01]  /*1550*/  ISETP.GT.U32.AND P1, PT, R26.reuse, R21, PT ;  /* 0x000000151a00720c */ /* 0x040fe20003f24070 */
[----:B------:R-:W-:Y:S01]  /*1560*/  @!P4 IMAD.IADD R19, R19, 0x1, -R26 ;  /* 0x000000011313c824 */ /* 0x000fe200078e0a1a */
[----:B------:R-:W-:Y:S01]  /*1570*/  ISETP.GT.U32.AND P5, PT, R26, R7, PT ;  /* 0x000000071a00720c */ /* 0x000fe20003fa4070 */
[----:B------:R-:W-:Y:S01]  /*1580*/  @!P2 IMAD.MOV R14, RZ, RZ, -R14 ;  /* 0x000000ffff0ea224 */ /* 0x000fe200078e0a0e */
[----:B------:R-:W-:Y:S01]  /*1590*/  ISETP.GE.AND P4, PT, R30, RZ, PT ;  /* 0x000000ff1e00720c */ /* 0x000fe20003f86270 */
[----:B------:R-:W-:Y:S01]  /*15a0*/  @!P3 IMAD.IADD R5, R5, 0x1, -R26 ;  /* 0x000000010505b824 */ /* 0x000fe200078e0a1a */
[----:B------:R-:W-:Y:S01]  /*15b0*/  ISETP.GT.U32.AND P2, PT, R26, R19, PT ;  /* 0x000000131a00720c */ /* 0x000fe20003f44070 */
[----:B------:R-:W-:Y:S01]  /*15c0*/  IMAD R4, R23, R4, R24 ;  /* 0x0000000417047224 */ /* 0x000fe200078e0218 */
[----:B------:R-:W-:Y:S01]  /*15d0*/  ISETP.GE.AND P3, PT, R32, RZ, PT ;  /* 0x000000ff2000720c */ /* 0x000fe20003f66270 */
[----:B------:R-:W-:Y:S01]  /*15e0*/  @!P6 IMAD.IADD R20, R20, 0x1, -R26 ;  /* 0x000000011414e824 */ /* 0x000fe200078e0a1a */
[----:B------:R-:W-:Y:S01]  /*15f0*/  ISETP.GT.U32.AND P6, PT, R26, R5, PT ;  /* 0x000000051a00720c */ /* 0x000fe20003fc4070 */
[----:B------:R-:W-:-:S02]  /*1600*/  @!P0 IMAD.MOV R18, RZ, RZ, -R18 ;  /* 0x000000ffff128224 */ /* 0x000fc400078e0a12 */
[--C-:B------:R-:W-:Y:S01]  /*1610*/  @!P1 IMAD.IADD R21, R21, 0x1, -R26.reuse ;  /* 0x0000000115159824 */ /* 0x100fe200078e0a1a */
[----:B------:R-:W-:Y:S01]  /*1620*/  ISETP.GT.U32.AND P0, PT, R26, R20, PT ;  /* 0x000000141a00720c */ /* 0x000fe20003f04070 */
[--C-:B------:R-:W-:Y:S01]  /*1630*/  @!P5 IMAD.IADD R7, R7, 0x1, -R26.reuse ;  /* 0x000000010707d824 */ /* 0x100fe200078e0a1a */
[----:B------:R-:W-:Y:S01]  /*1640*/  ISETP.GT.U32.AND P5, PT, R23, R4, PT ;  /* 0x000000041700720c */ /* 0x000fe20003fa4070 */
[----:B------:R-:W-:Y:S01]  /*1650*/  VIADD R6, R0, 0x1 ;  /* 0x0000000100067836 */ /* 0x000fe20000000000 */
[----:B------:R-:W-:Y:S01]  /*1660*/  ISETP.GT.U32.AND P1, PT, R26, R21, PT ;  /* 0x000000151a00720c */ /* 0x000fe20003f24070 */
[----:B------:R-:W-:Y:S01]  /*1670*/  @!P2 IMAD.IADD R19, R19, 0x1, -R26 ;  /* 0x000000011313a824 */ /* 0x000fe200078e0a1a */
[----:B------:R-:W-:-:S03]  /*1680*/  ISETP.GE.AND P2, PT, R31, RZ, PT ;  /* 0x000000ff1f00720c */ /* 0x000fc60003f46270 */
[----:B------:R-:W-:Y:S01]  /*1690*/  @!P4 IMAD.MOV R19, RZ, RZ, -R19 ;  /* 0x000000ffff13c224 */ /* 0x000fe200078e0a13 */
[----:B------:R-:W-:Y:S01]  /*16a0*/  ISETP.GE.AND P4, PT, R33, RZ, PT ;  /* 0x000000ff2100720c */ /* 0x000fe20003f86270 */
[--C-:B------:R-:W-:Y:S01]  /*16b0*/  @!P6 IMAD.IADD R5, R5, 0x1, -R26.reuse ;  /* 0x000000010505e824 */ /* 0x100fe200078e0a1a */
[----:B------:R-:W-:Y:S01]  /*16c0*/  ISETP.GE.AND P6, PT, R28, RZ, PT ;  /* 0x000000ff1c00720c */ /* 0x000fe20003fc6270 */
[--C-:B------:R-:W-:Y:S01]  /*16d0*/  @!P0 IMAD.IADD R20, R20, 0x1, -R26.reuse ;  /* 0x0000000114148824 */ /* 0x100fe200078e0a1a */
[----:B------:R-:W-:Y:S01]  /*16e0*/  ISETP.GE.AND P0, PT, R3, R152, PT ;  /* 0x000000980300720c */ /* 0x000fe20003f06270 */
[----:B------:R-:W-:Y:S02]  /*16f0*/  @!P5 IMAD.IADD R4, R4, 0x1, -R23 ;  /* 0x000000010404d824 */ /* 0x000fe400078e0a17 */
[----:B------:R-:W-:Y:S01]  /*1700*/  @!P1 IMAD.IADD R21, R21, 0x1, -R26 ;  /* 0x0000000115159824 */ /* 0x000fe200078e0a1a */
[-C--:B------:R-:W-:Y:S01]  /*1710*/  ISETP.LT.AND P1, PT, R6, R153.reuse, !P0 ;  /* 0x000000990600720c */ /* 0x080fe20004721270 */
[----:B------:R-:W-:Y:S01]  /*1720*/  IMAD.MOV.U32 R6, RZ, RZ, R5 ;  /* 0x000000ffff067224 */ /* 0x000fe200078e0005 */
[----:B------:R-:W-:Y:S01]  /*1730*/  ISETP.GT.U32.AND P5, PT, R23, R4, PT ;  /* 0x000000041700720c */ /* 0x000fe20003fa4070 */
[----:B------:R-:W-:Y:S01]  /*1740*/  @!P2 IMAD.MOV R7, RZ, RZ, -R7 ;  /* 0x000000ffff07a224 */ /* 0x000fe200078e0a07 */
[----:B------:R-:W-:Y:S01]  /*1750*/  ISETP.NE.AND P2, PT, R153, RZ, PT ;  /* 0x000000ff9900720c */ /* 0x000fe20003f45270 */
[----:B------:R-:W-:Y:S01]  /*1760*/  @!P4 IMAD.MOV R20, RZ, RZ, -R20 ;  /* 0x000000ffff14c224 */ /* 0x000fe200078e0a14 */
[----:B------:R-:W-:Y:S01]  /*1770*/  ISETP.GE.AND P4, PT, R3, RZ, PT ;  /* 0x000000ff0300720c */ /* 0x000fe20003f86270 */
[----:B------:R-:W-:Y:S01]  /*1780*/  @!P3 IMAD.MOV R6, RZ, RZ, -R6 ;  /* 0x000000ffff06b224 */ /* 0x000fe200078e0a06 */
[----:B------:R-:W-:Y:S01]  /*1790*/  ISETP.NE.AND P3, PT, R152, RZ, PT ;  /* 0x000000ff9800720c */ /* 0x000fe20003f65270 */
[----:B------:R-:W-:Y:S01]  /*17a0*/  @!P6 IMAD.MOV R21, RZ, RZ, -R21 ;  /* 0x000000ffff15e224 */ /* 0x000fe200078e0a15 */
[----:B------:R-:W-:-:S04]  /*17b0*/  LOP3.LUT R5, RZ, R153, RZ, 0x33, !PT ;  /* 0x00000099ff057212 */ /* 0x000fc800078e33ff */
[C---:B------:R-:W-:Y:S01]  /*17c0*/  SEL R8, R5.reuse, R8, !P2 ;  /* 0x0000000805087207 */ /* 0x040fe20005000000 */
[----:B------:R-:W-:Y:S01]  /*17d0*/  @!P5 IMAD.IADD R4, R4, 0x1, -R23 ;  /* 0x000000010404d824 */ /* 0x000fe200078e0a17 */
[C---:B------:R-:W-:Y:S02]  /*17e0*/  SEL R10, R5.reuse, R10, !P2 ;  /* 0x0000000a050a7207 */ /* 0x040fe40005000000 */
[C---:B------:R-:W-:Y:S01]  /*17f0*/  SEL R88, R5.reuse, R9, !P2 ;  /* 0x0000000905587207 */ /* 0x040fe20005000000 */
[----:B------:R-:W-:Y:S01]  /*1800*/  @!P4 IMAD.MOV R4, RZ, RZ, -R4 ;  /* 0x000000ffff04c224 */ /* 0x000fe200078e0a04 */
[C---:B------:R-:W-:Y:S01]  /*1810*/  SEL R90, R5.reuse, R11, !P2 ;  /* 0x0000000b055a7207 */ /* 0x040fe20005000000 */
[----:B------:R-:W-:Y:S01]  /*1820*/  IMAD.U32 R9, RZ, RZ, UR6 ;  /* 0x00000006ff097e24 */ /* 0x000fe2000f8e00ff */
[C---:B------:R-:W-:Y:S01]  /*1830*/  SEL R92, R5.reuse, R12, !P2 ;  /* 0x0000000c055c7207 */ /* 0x040fe20005000000 */
[----:B------:R-:W-:Y:S01]  /*1840*/  IMAD.U32 R11, RZ, RZ, UR21 ;  /* 0x00000015ff0b7e24 */ /* 0x000fe2000f8e00ff */
[C---:B------:R-:W-:Y:S01]  /*1850*/  SEL R94, R5.reuse, R13, !P2 ;  /* 0x0000000d055e7207 */ /* 0x040fe20005000000 */
[----:B------:R-:W-:Y:S01]  /*1860*/  IMAD R88, R88, UR41, RZ ;  /* 0x0000002958587c24 */ /* 0x000fe2000f8e02ff */
        /* <DEDUP_REMOVED lines=11> */
[----:B------:R-:W-:Y:S01]  /*1920*/  IMAD.U32 R7, RZ, RZ, UR13 ;  /* 0x0000000dff077e24 */ /* 0x000fe2000f8e00ff */
[C---:B------:R-:W-:Y:S01]  /*1930*/  SEL R108, R5.reuse, R6, !P2 ;  /* 0x00000006056c7207 */ /* 0x040fe20005000000 */
[----:B------:R-:W-:Y:S01]  /*1940*/  VIADD R6, R148, 0xffffffac ;  /* 0xffffffac94067836 */ /* 0x000fe20000000000 */
[C---:B------:R-:W-:Y:S01]  /*1950*/  SEL R110, R5.reuse, R20, !P2 ;  /* 0x00000014056e7207 */ /* 0x040fe20005000000 */
[----:B------:R-:W-:Y:S01]  /*1960*/  IMAD R20, R8, UR41, RZ ;  /* 0x0000002908147c24 */ /* 0x000fe2000f8e02ff */
[C---:B------:R-:W-:Y:S01]  /*1970*/  SEL R112, R5.reuse, R21, !P2 ;  /* 0x0000001505707207 */ /* 0x040fe20005000000 */
[----:B------:R-:W-:Y:S01]  /*1980*/  IMAD R100, R100, UR41, RZ ;  /* 0x0000002964647c24 */ /* 0x000fe2000f8e02ff */
[----:B------:R-:W-:Y:S01]  /*1990*/  SEL R114, R5, R22, !P2 ;  /* 0x0000001605727207 */ /* 0x000fe20005000000 */
[----:B------:R-:W-:Y:S01]  /*19a0*/  VIADD R5, R148, 0xffffffae ;  /* 0xffffffae94057836 */ /* 0x000fe20000000000 */
[----:B------:R-:W-:Y:S01]  /*19b0*/  @!P3 LOP3.LUT R4, RZ, R152, RZ, 0x33, !PT ;  /* 0x00000098ff04b212 */ /* 0x000fe200078e33ff */
[----:B------:R-:W-:Y:S01]  /*19c0*/  IMAD R22, R10, UR41, RZ ;  /* 0x000000290a167c24 */ /* 0x000fe2000f8e02ff */
[----:B------:R-:W-:Y:S01]  /*19d0*/  ISETP.GE.U32.AND P3, PT, R6, 0x7fffff8d, PT ;  /* 0x7fffff8d0600780c */ /* 0x000fe20003f66070 */
[C---:B------:R-:W-:Y:S01]  /*19e0*/  VIADD R6, R148.reuse, 0xffffffaf ;  /* 0xffffffaf94067836 */ /* 0x040fe20000000000 */
[----:B------:R-:W-:Y:S01]  /*19f0*/  ISETP.GE.U32.AND P4, PT, R5, 0x7fffff8f, PT ;  /* 0x7fffff8f0500780c */ /* 0x000fe20003f86070 */
[----:B------:R-:W-:Y:S01]  /*1a00*/  VIADD R5, R148, 0xffffffad ;  /* 0xffffffad94057836 */ /* 0x000fe20000000000 */
[----:B------:R-:W-:Y:S01]  /*1a10*/  SEL R162, RZ, 0x1, P3 ;  /* 0x00000001ffa27807 */ /* 0x000fe20001800000 */
[----:B------:R-:W-:Y:S01]  /*1a20*/  IMAD R18, R4, R149, RZ ;  /* 0x0000009504127224 */ /* 0x000fe200078e02ff */
[----:B------:R-:W-:Y:S01]  /*1a30*/  SEL R107, RZ, 0x4, P4 ;  /* 0x00000004ff6b7807 */ /* 0x000fe20002000000 */
[C---:B------:R-:W-:Y:S01]  /*1a40*/  VIADD R4, R148.reuse, 0xfffffffe ;  /* 0xfffffffe94047836 */ /* 0x040fe20000000000 */
[----:B------:R-:W-:Y:S01]  /*1a50*/  ISETP.GE.U32.AND P5, PT, R5, 0x7fffff8e, PT ;  /* 0x7fffff8e0500780c */ /* 0x000fe20003fa6070 */
[----:B------:R-:W-:Y:S01]  /*1a60*/  VIADD R5, R148, 0xffffffff ;  /* 0xffffffff94057836 */ /* 0x000fe20000000000 */
[----:B------:R-:W-:Y:S01]  /*1a70*/  ISETP.GE.U32.AND P2, PT, R6, 0x7fffff90, PT ;  /* 0x7fffff900600780c */ /* 0x000fe20003f46070 */
[----:B------:R-:W-:Y:S01]  /*1a80*/  VIADD R6, R148, 0xfffffffd ;  /* 0xfffffffd94067836 */ /* 0x000fe20000000000 */
[----:B------:R-:W-:Y:S01]  /*1a90*/  ISETP.GE.U32.AND P4, PT, R4, 0x7fffffdf, PT ;  /* 0x7fffffdf0400780c */ /* 0x000fe20003f86070 */
[----:B------:R-:W-:Y:S01]  /*1aa0*/  IMAD.SHL.U32 R4, R18, 0x4, RZ ;  /* 0x0000000412047824 */ /* 0x000fe200078e00ff */
[----:B------:R-:W-:Y:S01]  /*1ab0*/  ISETP.GE.U32.AND P6, PT, R5, 0x7fffffe0, PT ;  /* 0x7fffffe00500780c */ /* 0x000fe20003fc6070 */
[----:B------:R-:W-:Y:S01]  /*1ac0*/  IMAD R102, R102, UR41, RZ ;  /* 0x0000002966667c24 */ /* 0x000fe2000f8e02ff */
[----:B------:R-:W-:Y:S01]  /*1ad0*/  LOP3.LUT R5, R16, 0x1f, RZ, 0xc0, !PT ;  /* 0x0000001f10057812 */ /* 0x000fe200078ec0ff */
[----:B------:R-:W-:Y:S01]  /*1ae0*/  IMAD R104, R104, UR41, RZ ;  /* 0x0000002968687c24 */ /* 0x000fe2000f8e02ff */
[----:B------:R-:W-:Y:S01]  /*1af0*/  IADD3 R60, P3, R4, UR10, RZ ;  /* 0x0000000a043c7c10 */ /* 0x000fe2000ff7e0ff */
[----:B------:R-:W-:Y:S01]  /*1b00*/  UIMAD UR10, UR6, 0x1e, URZ ;  /* 0x0000001e060a78a4 */ /* 0x000fe2000f8e023f */
[----:B------:R-:W-:Y:S01]  /*1b10*/  SEL R160, RZ, 0x7fff8, P2 ;  /* 0x0007fff8ffa07807 */ /* 0x000fe20001000000 */
[----:B------:R-:W-:Y:S01]  /*1b20*/  IMAD R19, R5, UR7, RZ ;  /* 0x0000000705137c24 */ /* 0x000fe2000f8e02ff */
[----:B------:R-:W-:Y:S01]  /*1b30*/  LEA.HI.X.SX32 R61, R18, UR11, 0x2, P3 ;  /* 0x0000000b123d7c11 */ /* 0x000fe200098f16ff */
[----:B------:R-:W-:Y:S01]  /*1b40*/  UIMAD UR11, UR6, 0x1f, URZ ;  /* 0x0000001f060b78a4 */ /* 0x000fe2000f8e023f */
[----:B------:R-:W-:Y:S01]  /*1b50*/  IADD3 R56, P3, R60, UR22, RZ ;  /* 0x000000163c387c10 */ /* 0x000fe2000ff7e0ff */
[----:B------:R-:W-:Y:S01]  /*1b60*/  IMAD.U32 R13, RZ, RZ, UR10 ;  /* 0x0000000aff0d7e24 */ /* 0x000fe2000f8e00ff */
[----:B------:R-:W-:Y:S01]  /*1b70*/  LEA R151, P2, R19, UR8, 0x2 ;  /* 0x0000000813977c11 */ /* 0x000fe2000f8410ff */
[----:B------:R-:W-:Y:S01]  /*1b80*/  IMAD R106, R106, UR41, RZ ;  /* 0x000000296a6a7c24 */ /* 0x000fe2000f8e02ff */
[-C--:B------:R-:W-:Y:S01]  /*1b90*/  LEA.HI.X.SX32 R57, R9, R61.reuse, 0x2, P3 ;  /* 0x0000003d09397211 */ /* 0x080fe200018f16ff */
[----:B------:R-:W-:Y:S01]  /*1ba0*/  IMAD.U32 R15, RZ, RZ, UR11 ;  /* 0x0000000bff0f7e24 */ /* 0x000fe2000f8e00ff */
[-C--:B------:R-:W-:Y:S01]  /*1bb0*/  LEA R58, P3, R59, R60.reuse, 0x3 ;  /* 0x0000003c3b3a7211 */ /* 0x080fe200078618ff */
[----:B------:R-:W-:Y:S01]  /*1bc0*/  IMAD R108, R108, UR41, RZ ;  /* 0x000000296c6c7c24 */ /* 0x000fe2000f8e02ff */
[----:B------:R-:W-:Y:S01]  /*1bd0*/  LEA.HI.X.SX32 R9, R19, UR9, 0x2, P2 ;  /* 0x0000000913097c11 */ /* 0x000fe200090f16ff */
[----:B------:R-:W-:Y:S01]  /*1be0*/  IMAD R110, R110, UR41, RZ ;  /* 0x000000296e6e7c24 */ /* 0x000fe2000f8e02ff */
[----:B------:R-:W-:Y:S01]  /*1bf0*/  IADD3 R52, P2, R60, UR30, RZ ;  /* 0x0000001e3c347c10 */ /* 0x000fe2000ff5e0ff */
[----:B------:R-:W-:Y:S01]  /*1c00*/  IMAD R112, R112, UR41, RZ ;  /* 0x0000002970707c24 */ /* 0x000fe2000f8e02ff */
[-C--:B------:R-:W-:Y:S01]  /*1c10*/  LEA.HI.X.SX32 R59, R7, R61.reuse, 0x2, P3 ;  /* 0x0000003d073b7211 */ /* 0x080fe200018f16ff */
[----:B------:R-:W-:Y:S01]  /*1c20*/  IMAD.U32 R7, RZ, RZ, UR22 ;  /* 0x00000016ff077e24 */ /* 0x000fe2000f8e00ff */
[----:B------:R-:W-:Y:S01]  /*1c30*/  LEA.HI.X.SX32 R53, R11, R61, 0x2, P2 ;  /* 0x0000003d0b357211 */ /* 0x000fe200010f16ff */
[----:B------:R-:W-:Y:S01]  /*1c40*/  IMAD.U32 R11, RZ, RZ, UR23 ;  /* 0x00000017ff0b7e24 */ /* 0x000fe2000f8e00ff */
[-C--:B------:R-:W-:Y:S01]  /*1c50*/  LEA R54, P2, R55, R60.reuse, 0x4 ;  /* 0x0000003c37367211 */ /* 0x080fe200078420ff */
[----:B------:R-:W-:Y:S01]  /*1c60*/  IMAD R114, R114, UR41, RZ ;  /* 0x0000002972727c24 */ /* 0x000fe2000f8e02ff */
[----:B------:R-:W-:Y:S01]  /*1c70*/  LEA R28, P3, R22, R151, 0x2 ;  /* 0x00000097161c7211 */ /* 0x000fe200078610ff */
[----:B------:R-:W-:Y:S01]  /*1c80*/  VIADD R12, R148, 0xfffffffc ;  /* 0xfffffffc940c7836 */ /* 0x000fe20000000000 */
[----:B------:R-:W-:Y:S01]  /*1c90*/  LEA.HI.X.SX32 R55, R7, R61, 0x2, P2 ;  /* 0x0000003d07377211 */ /* 0x000fe200010f16ff */
[----:B------:R-:W-:Y:S01]  /*1ca0*/  IMAD.U32 R7, RZ, RZ, UR24 ;  /* 0x00000018ff077e24 */ /* 0x000fe2000f8e00ff */
[----:B------:R-:W-:Y:S01]  /*1cb0*/  IADD3 R48, P2, R60, UR39, RZ ;  /* 0x000000273c307c10 */ /* 0x000fe2000ff5e0ff */
[----:B------:R-:W-:Y:S01]  /*1cc0*/  VIADD R14, R148, 0xfffffffb ;  /* 0xfffffffb940e7836 */ /* 0x000fe20000000000 */
[----:B------:R-:W-:Y:S01]  /*1cd0*/  LEA.HI.X.SX32 R29, R22, R9, 0x2, P3 ;  /* 0x00000009161d7211 */ /* 0x000fe200018f16ff */
[----:B------:R-:W-:Y:S01]  /*1ce0*/  VIADD R8, R148, 0xfffffff9 ;  /* 0xfffffff994087836 */ /* 0x000fe20000000000 */
[----:B------:R-:W-:Y:S01]  /*1cf0*/  LEA.HI.X.SX32 R49, R11, R61, 0x2, P2 ;  /* 0x0000003d0b317211 */ /* 0x000fe200010f16ff */
[----:B------:R-:W-:Y:S01]  /*1d00*/  IMAD.U32 R11, RZ, RZ, UR25 ;  /* 0x00000019ff0b7e24 */ /* 0x000fe2000f8e00ff */
[----:B------:R-:W-:Y:S01]  /*1d10*/  IADD3 R50, P2, R60, UR19, RZ ;  /* 0x000000133c327c10 */ /* 0x000fe2000ff5e0ff */
[----:B------:R-:W-:Y:S01]  /*1d20*/  VIADD R10, R148, 0xfffffff1 ;  /* 0xfffffff1940a7836 */ /* 0x000fe20000000000 */
[----:B------:R-:W-:Y:S01]  /*1d30*/  LEA R26, P3, R90, R151, 0x2 ;  /* 0x000000975a1a7211 */ /* 0x000fe200078610ff */
[----:B------:R-:W-:Y:S01]  /*1d40*/  VIADD R21, R148, 0x1f ;  /* 0x0000001f94157836 */ /* 0x000fe20000000000 */
[----:B------:R-:W-:Y:S01]  /*1d50*/  LEA.HI.X.SX32 R51, R7, R61, 0x2, P2 ;  /* 0x0000003d07337211 */ /* 0x000fe200010f16ff */
[----:B------:R-:W-:Y:S01]  /*1d60*/  IMAD.U32 R7, RZ, RZ, UR26 ;  /* 0x0000001aff077e24 */ /* 0x000fe2000f8e00ff */
[----:B------:R-:W-:Y:S01]  /*1d70*/  IADD3 R44, P2, R60, UR15, RZ ;  /* 0x0000000f3c2c7c10 */ /* 0x000fe2000ff5e0ff */
[----:B------:R-:W-:Y:S01]  /*1d80*/  VIADD R152, R148, 0xffffffe0 ;  /* 0xffffffe094987836 */ /* 0x000fe20000000000 */
[----:B------:R-:W-:Y:S01]  /*1d90*/  LEA.HI.X.SX32 R27, R90, R9, 0x2, P3 ;  /* 0x000000095a1b7211 */ /* 0x000fe200018f16ff */
[----:B------:R-:W-:Y:S01]  /*1da0*/  USHF.L.U32 UR13, UR7, 0x5, URZ ;  /* 0x00000005070d7899 */ /* 0x000fe2000800063f */
[----:B------:R-:W-:Y:S01]  /*1db0*/  LEA.HI.X.SX32 R45, R11, R61, 0x2, P2 ;  /* 0x0000003d0b2d7211 */ /* 0x000fe200010f16ff */
[----:B------:R-:W-:Y:S01]  /*1dc0*/  IMAD.U32 R11, RZ, RZ, UR27 ;  /* 0x0000001bff0b7e24 */ /* 0x000fe2000f8e00ff */
[-C--:B------:R-:W-:Y:S01]  /*1dd0*/  LEA R46, P2, R47, R60.reuse, 0x5 ;  /* 0x0000003c2f2e7211 */ /* 0x080fe200078428ff */
[----:B------:R-:W-:Y:S01]  /*1de0*/  VIADD R149, R148, 0xffffffa4 ;  /* 0xffffffa494957836 */ /* 0x000fe20000000000 */
[C---:B------:R-:W-:Y:S01]  /*1df0*/  LEA R24, P3, R94.reuse, R151, 0x2 ;  /* 0x000000975e187211 */ /* 0x040fe200078610ff */
[----:B------:R-:W-:Y:S01]  /*1e00*/  IMAD.U32 R117, RZ, RZ, UR13 ;  /* 0x0000000dff757e24 */ /* 0x000fe2000f8e00ff */
[----:B------:R-:W-:Y:S01]  /*1e10*/  LEA.HI.X.SX32 R47, R7, R61, 0x2, P2 ;  /* 0x0000003d072f7211 */ /* 0x000fe200010f16ff */
[----:B------:R-:W-:Y:S01]  /*1e20*/  IMAD.U32 R7, RZ, RZ, UR28 ;  /* 0x0000001cff077e24 */ /* 0x000fe2000f8e00ff */
[-C--:B------:R-:W-:Y:S01]  /*1e30*/  IADD3 R40, P2, R41, R60.reuse, RZ ;  /* 0x0000003c29287210 */ /* 0x080fe20007f5e0ff */
[----:B------:R-:W-:Y:S01]  /*1e40*/  IMAD.U32 R87, RZ, RZ, UR13 ;  /* 0x0000000dff577e24 */ /* 0x000fe2000f8e00ff */
[----:B------:R-:W-:Y:S01]  /*1e50*/  LEA.HI.X.SX32 R25, R94, R9, 0x2, P3 ;  /* 0x000000095e197211 */ /* 0x000fe200018f16ff */
[----:B------:R-:W-:Y:S01]  /*1e60*/  IMAD.U32 R105, RZ, RZ, UR13 ;  /* 0x0000000dff697e24 */ /* 0x000fe2000f8e00ff */
[----:B------:R-:W-:Y:S01]  /*1e70*/  LEA.HI.X.SX32 R41, R11, R61, 0x2, P2 ;  /* 0x0000003d0b297211 */ /* 0x000fe200010f16ff */
[----:B------:R-:W-:Y:S01]  /*1e80*/  IMAD.U32 R11, RZ, RZ, UR29 ;  /* 0x0000001dff0b7e24 */ /* 0x000fe2000f8e00ff */
[-C--:B------:R-:W-:Y:S01]  /*1e90*/  IADD3 R42, P2, R43, R60.reuse, RZ ;  /* 0x0000003c2b2a7210 */ /* 0x080fe20007f5e0ff */
[----:B------:R-:W-:Y:S01]  /*1ea0*/  IMAD.U32 R85, RZ, RZ, UR13 ;  /* 0x0000000dff557e24 */ /* 0x000fe2000f8e00ff */
[C---:B------:R-:W-:Y:S01]  /*1eb0*/  LEA R158, P3, R98.reuse, R151, 0x2 ;  /* 0x00000097629e7211 */ /* 0x040fe200078610ff */
[----:B------:R-:W-:Y:S01]  /*1ec0*/  IMAD.U32 R109, RZ, RZ, UR13 ;  /* 0x0000000dff6d7e24 */ /* 0x000fe2000f8e00ff */
[-C--:B------:R-:W-:Y:S01]  /*1ed0*/  LEA.HI.X.SX32 R43, R7, R61.reuse, 0x2, P2 ;  /* 0x0000003d072b7211 */ /* 0x080fe200010f16ff */
[----:B------:R-:W-:Y:S01]  /*1ee0*/  IMAD.U32 R7, RZ, RZ, UR30 ;  /* 0x0000001eff077e24 */ /* 0x000fe2000f8e00ff */
[-C--:B------:R-:W-:Y:S01]  /*1ef0*/  IADD3 R64, P2, R65, R60.reuse, RZ ;  /* 0x0000003c41407210 */ /* 0x080fe20007f5e0ff */
[----:B------:R-:W-:Y:S01]  /*1f00*/  IMAD.U32 R83, RZ, RZ, UR13 ;  /* 0x0000000dff537e24 */ /* 0x000fe2000f8e00ff */
[----:B------:R-:W-:Y:S01]  /*1f10*/  SEL R23, RZ, 0x1fffe, P5 ;  /* 0x0001fffeff177807 */ /* 0x000fe20002800000 */
[----:B------:R-:W-:Y:S01]  /*1f20*/  IMAD.U32 R111, RZ, RZ, UR13 ;  /* 0x0000000dff6f7e24 */ /* 0x000fe2000f8e00ff */
[----:B------:R-:W-:Y:S01]  /*1f30*/  LEA.HI.X.SX32 R65, R11, R61, 0x2, P2 ;  /* 0x0000003d0b417211 */ /* 0x000fe200010f16ff */
[----:B------:R-:W-:Y:S01]  /*1f40*/  IMAD.U32 R11, RZ, RZ, UR31 ;  /* 0x0000001fff0b7e24 */ /* 0x000fe2000f8e00ff */
[-C--:B------:R-:W-:Y:S01]  /*1f50*/  IADD3 R66, P2, R67, R60.reuse, RZ ;  /* 0x0000003c43427210 */ /* 0x080fe20007f5e0ff */
[----:B------:R-:W-:Y:S01]  /*1f60*/  IMAD.U32 R115, RZ, RZ, UR13 ;  /* 0x0000000dff737e24 */ /* 0x000fe2000f8e00ff */
[----:B------:R-:W-:Y:S01]  /*1f70*/  LEA.HI.X.SX32 R159, R98, R9, 0x2, P3 ;  /* 0x00000009629f7211 */ /* 0x000fe200018f16ff */
[----:B------:R-:W-:Y:S01]  /*1f80*/  IMAD.IADD R162, R162, 0x1, R23 ;  /* 0x00000001a2a27824 */ /* 0x000fe200078e0217 */
[-C--:B------:R-:W-:Y:S01]  /*1f90*/  LEA.HI.X.SX32 R67, R7, R61.reuse, 0x2, P2 ;  /* 0x0000003d07437211 */ /* 0x080fe200010f16ff */
[----:B------:R-:W-:Y:S01]  /*1fa0*/  IMAD.U32 R7, RZ, RZ, UR32 ;  /* 0x00000020ff077e24 */ /* 0x000fe2000f8e00ff */
[-C--:B------:R-:W-:Y:S01]  /*1fb0*/  IADD3 R68, P2, R69, R60.reuse, RZ ;  /* 0x0000003c45447210 */ /* 0x080fe20007f5e0ff */
[----:B------:R-:W-:Y:S01]  /*1fc0*/  VIADD R23, R148, 0xffffffa0 ;  /* 0xffffffa094177836 */ /* 0x000fe20000000000 */
[----:B------:R-:W-:Y:S01]  /*1fd0*/  ISETP.GE.U32.AND P5, PT, R6, 0x7fffffde, PT ;  /* 0x7fffffde0600780c */ /* 0x000fe20003fa6070 */
[----:B------:R-:W-:Y:S01]  /*1fe0*/  IMAD.SHL.U32 R6, R16, 0x10, RZ ;  /* 0x0000001010067824 */ /* 0x000fe200078e00ff */
[----:B------:R-:W-:Y:S01]  /*1ff0*/  LEA.HI.X.SX32 R69, R11, R61, 0x2, P2 ;  /* 0x0000003d0b457211 */ /* 0x000fe200010f16ff */
[----:B------:R-:W-:Y:S01]  /*2000*/  IMAD.U32 R11, RZ, RZ, UR33 ;  /* 0x00000021ff0b7e24 */ /* 0x000fe2000f8e00ff */
[----:B------:R-:W-:Y:S01]  /*2010*/  IADD3 R70, P2, R71, R60, RZ ;  /* 0x0000003c47467210 */ /* 0x000fe20007f5e0ff */
[----:B------:R-:W-:Y:S01]  /*2020*/  ULDC.64 UR32, c[0x0][0x208] ;  /* 0x0000820000207ab9 */ /* 0x000fe20000000a00 */
[----:B------:R-:W-:-:S02]  /*2030*/  LEA R38, P3, R102, R151, 0x2 ;  /* 0x0000009766267211 */ /* 0x000fc400078610ff */
[----:B------:R-:W-:Y:S01]  /*2040*/  LEA.HI.X.SX32 R71, R7, R61, 0x2, P2 ;  /* 0x0000003d07477211 */ /* 0x000fe200010f16ff */
[----:B------:R-:W-:Y:S01]  /*2050*/  IMAD.U32 R7, RZ, RZ, UR35 ;  /* 0x00000023ff077e24 */ /* 0x000fe2000f8e00ff */
[-C--:B------:R-:W-:Y:S01]  /*2060*/  IADD3 R72, P2, R73, R60.reuse, RZ ;  /* 0x0000003c49487210 */ /* 0x080fe20007f5e0ff */
[----:B------:R-:W-:Y:S01]  /*2070*/  USHF.L.U32 UR35, UR6, 0x5, URZ ;  /* 0x0000000506237899 */ /* 0x000fe2000800063f */
[----:B------:R-:W-:Y:S02]  /*2080*/  LEA.HI.X.SX32 R39, R102, R9, 0x2, P3 ;  /* 0x0000000966277211 */ /* 0x000fe400018f16ff */
[----:B------:R-:W-:Y:S01]  /*2090*/  LEA.HI.X.SX32 R73, R11, R61, 0x2, P2 ;  /* 0x0000003d0b497211 */ /* 0x000fe200010f16ff */
[----:B------:R-:W-:Y:S01]  /*20a0*/  IMAD.U32 R11, RZ, RZ, UR36 ;  /* 0x00000024ff0b7e24 */ /* 0x000fe2000f8e00ff */
[----:B------:R-:W-:Y:S01]  /*20b0*/  LEA R74, P2, R75, R60, 0x6 ;  /* 0x0000003c4b4a7211 */ /* 0x000fe200078430ff */
[----:B------:R-:W-:Y:S01]  /*20c0*/  IMAD.U32 R113, RZ, RZ, UR35 ;  /* 0x00000023ff717e24 */ /* 0x000fe2000f8e00ff */
[----:B------:R-:W-:-:S02]  /*20d0*/  LEA R156, P3, R106, R151, 0x2 ;  /* 0x000000976a9c7211 */ /* 0x000fc400078610ff */
[----:B------:R-:W-:Y:S01]  /*20e0*/  LEA.HI.X.SX32 R75, R7, R61, 0x2, P2 ;  /* 0x0000003d074b7211 */ /* 0x000fe200010f16ff */
[----:B------:R-:W-:Y:S01]  /*20f0*/  IMAD.U32 R7, RZ, RZ, UR37 ;  /* 0x00000025ff077e24 */ /* 0x000fe2000f8e00ff */
[-C--:B------:R-:W-:Y:S02]  /*2100*/  IADD3 R146, P2, R147, R60.reuse, RZ ;  /* 0x0000003c93927210 */ /* 0x080fe40007f5e0ff */
[----:B------:R-:W-:Y:S02]  /*2110*/  LEA.HI.X.SX32 R157, R106, R9, 0x2, P3 ;  /* 0x000000096a9d7211 */ /* 0x000fe400018f16ff */
[----:B------:R-:W-:Y:S01]  /*2120*/  LEA.HI.X.SX32 R147, R11, R61, 0x2, P2 ;  /* 0x0000003d0b937211 */ /* 0x000fe200010f16ff */
[----:B------:R-:W-:Y:S01]  /*2130*/  IMAD.U32 R11, RZ, RZ, UR38 ;  /* 0x00000026ff0b7e24 */ /* 0x000fe2000f8e00ff */
[----:B------:R-:W-:Y:S02]  /*2140*/  IADD3 R144, P2, R145, R60, RZ ;  /* 0x0000003c91907210 */ /* 0x000fe40007f5e0ff */
        /* <DEDUP_REMOVED lines=9> */
[-C--:B------:R-:W-:Y:S01]  /*21e0*/  LEA.HI.X.SX32 R141, R7, R61.reuse, 0x2, P2 ;  /* 0x0000003d078d7211 */ /* 0x080fe200010f16ff */
[----:B------:R-:W-:Y:S01]  /*21f0*/  IMAD.U32 R7, RZ, RZ, UR17 ;  /* 0x00000011ff077e24 */ /* 0x000fe2000f8e00ff */
[-C--:B------:R-:W-:Y:S02]  /*2200*/  IADD3 R138, P2, R139, R60.reuse, RZ ;  /* 0x0000003c8b8a7210 */ /* 0x080fe40007f5e0ff */
[----:B------:R-:W-:Y:S02]  /*2210*/  LOP3.LUT R162, R162, 0x3, RZ, 0xc0, !PT ;  /* 0x00000003a2a27812 */ /* 0x000fe400078ec0ff */
[----:B------:R-:W-:Y:S01]  /*2220*/  LEA.HI.X.SX32 R139, R11, R61, 0x2, P2 ;  /* 0x0000003d0b8b7211 */ /* 0x000fe200010f16ff */
[----:B------:R-:W-:Y:S01]  /*2230*/  IMAD.U32 R11, RZ, RZ, UR18 ;  /* 0x00000012ff0b7e24 */ /* 0x000fe2000f8e00ff */
[----:B------:R-:W-:Y:S02]  /*2240*/  IADD3 R136, P2, R137, R60, RZ ;  /* 0x0000003c89887210 */ /* 0x000fe40007f5e0ff */
[----:B------:R-:W-:-:S02]  /*2250*/  IADD3 R107, R162, R160, R107 ;  /* 0x000000a0a26b7210 */ /* 0x000fc40007ffe06b */
[----:B------:R-:W-:Y:S01]  /*2260*/  LEA.HI.X.SX32 R137, R7, R61, 0x2, P2 ;  /* 0x0000003d07897211 */ /* 0x000fe200010f16ff */
[----:B------:R-:W-:Y:S01]  /*2270*/  IMAD.U32 R7, RZ, RZ, UR19 ;  /* 0x00000013ff077e24 */ /* 0x000fe2000f8e00ff */
[----:B------:R-:W-:-:S04]  /*2280*/  IADD3 R134, P2, R135, R60, RZ ;  /* 0x0000003c87867210 */ /* 0x000fc80007f5e0ff */
        /* <DEDUP_REMOVED lines=15> */
[-C--:B------:R-:W-:Y:S02]  /*2380*/  LEA.HI.X.SX32 R125, R7, R61.reuse, 0x2, P2 ;  /* 0x0000003d077d7211 */ /* 0x080fe400010f16ff */
[-C--:B------:R-:W-:Y:S02]  /*2390*/  IADD3 R122, P2, R123, R60.reuse, RZ ;  /* 0x0000003c7b7a7210 */ /* 0x080fe40007f5e0ff */
[----:B------:R-:W-:Y:S02]  /*23a0*/  LOP3.LUT R7, R6, 0x70, RZ, 0xc0, !PT ;  /* 0x0000007006077812 */ /* 0x000fe400078ec0ff */
[-C--:B------:R-:W-:Y:S01]  /*23b0*/  LEA.HI.X.SX32 R123, R11, R61.reuse, 0x2, P2 ;  /* 0x0000003d0b7b7211 */ /* 0x080fe200010f16ff */
[----:B------:R-:W-:Y:S01]  /*23c0*/  VIADD R11, R148, 0xffffffed ;  /* 0xffffffed940b7836 */ /* 0x000fe20000000000 */
[-C--:B------:R-:W-:Y:S01]  /*23d0*/  IADD3 R120, P2, R121, R60.reuse, RZ ;  /* 0x0000003c79787210 */ /* 0x080fe20007f5e0ff */
[----:B------:R-:W-:Y:S02]  /*23e0*/  IMAD R6, R2, 0x80, R7 ;  /* 0x0000008002067824 */ /* 0x000fe400078e0207 */
[----:B------:R-:W-:Y:S01]  /*23f0*/  VIADD R7, R148, 0xfffffffa ;  /* 0xfffffffa94077836 */ /* 0x000fe20000000000 */
[----:B------:R-:W-:Y:S01]  /*2400*/  LEA.HI.X.SX32 R121, R13, R61, 0x2, P2 ;  /* 0x0000003d0d797211 */ /* 0x000fe200010f16ff */
[----:B------:R-:W-:Y:S01]  /*2410*/  VIADD R17, R6, UR12 ;  /* 0x0000000c06117c36 */ /* 0x000fe20008000000 */
[----:B------:R-:W-:Y:S01]  /*2420*/  IADD3 R118, P2, R119, R60, RZ ;  /* 0x0000003c77767210 */ /* 0x000fe20007f5e0ff */
[----:B------:R-:W-:-:S03]  /*2430*/  VIADD R13, R148, 0xffffffe5 ;  /* 0xffffffe5940d7836 */ /* 0x000fc60000000000 */
[----:B------:R-:W-:Y:S01]  /*2440*/  LEA.HI.X.SX32 R119, R15, R61, 0x2, P2 ;  /* 0x0000003d0f777211 */ /* 0x000fe200010f16ff */
[----:B------:R-:W-:Y:S01]  /*2450*/  @!PT LDS RZ, [RZ] ;  /* 0x00000000fffff984 */ /* 0x000fe20000000800 */
[----:B------:R-:W-:Y:S01]  /*2460*/  @!PT LDS RZ, [RZ] ;  /* 0x00000000fffff984 */ /* 0x000fe20000000800 */
[----:B------:R-:W-:Y:S01]  /*2470*/  @!PT LDS RZ, [RZ] ;  /* 0x00000000fffff984 */ /* 0x000fe20000000800 */
[----:B------:R-:W-:Y:S01]  /*2480*/  LDGSTS.E [R17], desc[UR32][R60.64], !P6 ;  /* 0x000000003c117fae */ /* 0x000fe2000f121860 */
[----:B------:R-:W-:Y:S01]  /*2490*/  LEA R80, P2, R20, R151, 0x2 ;  /* 0x0000009714507211 */ /* 0x000fe200078410ff */
[----:B------:R-:W-:Y:S01]  /*24a0*/  VIADD R15, R148, 0xffffffdf ;  /* 0xffffffdf940f7836 */ /* 0x000fe20000000000 */
[----:B------:R-:W-:Y:S01]  /*24b0*/  ISETP.GE.U32.AND P6, PT, R7, 0x7fffffdb, PT ;  /* 0x7fffffdb0700780c */ /* 0x000fe20003fc6070 */
[----:B------:R1:W-:Y:S01]  /*24c0*/  LDGSTS.E [R17+0x4], desc[UR32][R56.64], !P4 ;  /* 0x0000400038117fae */ /* 0x0003e2000e121860 */
[----:B------:R-:W-:Y:S02]  /*24d0*/  LEA.HI.X.SX32 R81, R20, R9, 0x2, P2 ;  /* 0x0000000914517211 */ /* 0x000fe400010f16ff */
[----:B------:R-:W-:Y:S01]  /*24e0*/  LEA R78, P2, R88, R151, 0x2 ;  /* 0x00000097584e7211 */ /* 0x000fe200078410ff */
[----:B------:R-:W-:Y:S01]  /*24f0*/  LDGSTS.E [R17+0x8], desc[UR32][R58.64], !P5 ;  /* 0x000080003a117fae */ /* 0x000fe2000e921860 */
[----:B------:R-:W-:Y:S01]  /*2500*/  ISETP.GE.U32.AND P4, PT, R8, 0x7fffffda, PT ;  /* 0x7fffffda0800780c */ /* 0x000fe20003f86070 */
[----:B------:R-:W-:Y:S01]  /*2510*/  VIADD R8, R148, 0xfffffff8 ;  /* 0xfffffff894087836 */ /* 0x000fe20000000000 */
[----:B------:R-:W-:Y:S01]  /*2520*/  LEA.HI.X.SX32 R79, R88, R9, 0x2, P2 ;  /* 0x00000009584f7211 */ /* 0x000fe200010f16ff */
[----:B------:R-:W-:Y:S01]  /*2530*/  IMAD.WIDE R116, R117, 0x4, R80 ;  /* 0x0000000475747825 */ /* 0x000fe200078e0250 */
[----:B------:R-:W-:-:S02]  /*2540*/  LEA R76, P2, R92, R151, 0x2 ;  /* 0x000000975c4c7211 */ /* 0x000fc400078410ff */
[----:B------:R-:W-:Y:S01]  /*2550*/  LOP3.LUT R7, R6, 0x10, RZ, 0x3c, !PT ;  /* 0x0000001006077812 */ /* 0x000fe200078e3cff */
[----:B------:R-:W-:Y:S01]  /*2560*/  IMAD.WIDE R86, R87, 0x4, R78 ;  /* 0x0000000457567825 */ /* 0x000fe200078e024e */
[----:B------:R-:W-:Y:S02]  /*2570*/  LEA.HI.X.SX32 R77, R92, R9, 0x2, P2 ;  /* 0x000000095c4d7211 */ /* 0x000fe400010f16ff */
[----:B------:R-:W-:Y:S01]  /*2580*/  LEA R62, P2, R96, R151, 0x2 ;  /* 0x00000097603e7211 */ /* 0x000fe200078410ff */
[----:B------:R-:W-:Y:S01]  /*2590*/  VIADD R89, R7, UR12 ;  /* 0x0000000c07597c36 */ /* 0x000fe20008000000 */
[----:B------:R-:W-:Y:S01]  /*25a0*/  ISETP.GE.U32.AND P5, PT, R8, 0x7fffffd9, PT ;  /* 0x7fffffd90800780c */ /* 0x000fe20003fa6070 */
[----:B------:R-:W-:Y:S01]  /*25b0*/  VIADD R8, R148, 0xfffffff7 ;  /* 0xfffffff794087836 */ /* 0x000fe20000000000 */
[----:B------:R-:W-:Y:S01]  /*25c0*/  LEA.HI.X.SX32 R63, R96, R9, 0x2, P2 ;  /* 0x00000009603f7211 */ /* 0x000fe200010f16ff */
[----:B------:R-:W-:Y:S01]  /*25d0*/  IMAD.WIDE R84, R85, 0x4, R76 ;  /* 0x0000000455547825 */ /* 0x000fe200078e024c */
[----:B------:R-:W-:-:S03]  /*25e0*/  LEA R36, P2, R100, R151, 0x2 ;  /* 0x0000009764247211 */ /* 0x000fc600078410ff */
[----:B-1----:R-:W-:Y:S01]  /*25f0*/  IMAD.WIDE R56, R113, 0x4, R56 ;  /* 0x0000000471387825 */ /* 0x002fe200078e0238 */
[----:B------:R-:W-:Y:S02]  /*2600*/  LEA.HI.X.SX32 R37, R100, R9, 0x2, P2 ;  /* 0x0000000964257211 */ /* 0x000fe400010f16ff */
[----:B------:R-:W-:-:S04]  /*2610*/  LEA R34, P2, R104, R151, 0x2 ;  /* 0x0000009768227211 */ /* 0x000fc800078410ff */
[----:B------:R-:W-:Y:S02]  /*2620*/  LEA.HI.X.SX32 R35, R104, R9, 0x2, P2 ;  /* 0x0000000968237211 */ /* 0x000fe400010f16ff */
[----:B------:R-:W-:-:S04]  /*2630*/  LEA R32, P2, R108, R151, 0x2 ;  /* 0x000000976c207211 */ /* 0x000fc800078410ff */
[----:B------:R-:W-:Y:S02]  /*2640*/  LEA.HI.X.SX32 R33, R108, R9, 0x2, P2 ;  /* 0x000000096c217211 */ /* 0x000fe400010f16ff */
[----:B------:R-:W-:Y:S02]  /*2650*/  LEA R30, P2, R112, R151, 0x2 ;  /* 0x00000097701e7211 */ /* 0x000fe400078410ff */
[-C--:B------:R-:W-:Y:S02]  /*2660*/  LEA.HI.X.SX32 R151, R114, R9.reuse, 0x2, P3 ;  /* 0x0000000972977211 */ /* 0x080fe400018f16ff */
[----:B------:R-:W-:Y:S01]  /*2670*/  LEA.HI.X.SX32 R31, R112, R9, 0x2, P2 ;  /* 0x00000009701f7211 */ /* 0x000fe200010f16ff */
[----:B------:R-:W-:Y:S01]  /*2680*/  VIADD R9, R148, 0xfffffff5 ;  /* 0xfffffff594097836 */ /* 0x000fe20000000000 */
[----:B------:R-:W-:Y:S01]  /*2690*/  ISETP.GE.U32.AND P2, PT, R12, 0x7fffffdd, PT ;  /* 0x7fffffdd0c00780c */ /* 0x000fe20003f46070 */
[----:B------:R-:W-:Y:S01]  /*26a0*/  VIADD R12, R148, 0xffffffe9 ;  /* 0xffffffe9940c7836 */ /* 0x000fe20000000000 */
[----:B------:R-:W-:Y:S01]  /*26b0*/  ISETP.GE.U32.AND P3, PT, R14, 0x7fffffdc, PT ;  /* 0x7fffffdc0e00780c */ /* 0x000fe20003f66070 */
[----:B------:R-:W-:-:S10]  /*26c0*/  VIADD R14, R148, 0xffffffe1 ;  /* 0xffffffe1940e7836 */ /* 0x000fd40000000000 */
[----:B------:R1:W-:Y:S01]  /*26d0*/  LDGSTS.E [R17+0xc], desc[UR32][R52.64], !P2 ;  /* 0x0000c00034117fae */ /* 0x0003e2000d121860 */
[----:B------:R-:W-:Y:S01]  /*26e0*/  ISETP.GE.U32.AND P2, PT, R8, 0x7fffffd8, PT ;  /* 0x7fffffd80800780c */ /* 0x000fe20003f46070 */
[----:B------:R-:W-:Y:S02]  /*26f0*/  VIADD R8, R148, 0xfffffff6 ;  /* 0xfffffff694087836 */ /* 0x000fe40000000000 */
[----:B------:R-:W-:Y:S03]  /*2700*/  LDGSTS.E [R89], desc[UR32][R54.64], !P3 ;  /* 0x0000000036597fae */ /* 0x000fe6000d921860 */
[----:B------:R-:W-:Y:S01]  /*2710*/  ISETP.GE.U32.AND P3, PT, R8, 0x7fffffd7, PT ;  /* 0x7fffffd70800780c */ /* 0x000fe20003f66070 */
[----:B------:R2:W-:Y:S01]  /*2720*/  LDGSTS.E [R89+0x4], desc[UR32][R48.64], !P6 ;  /* 0x0000400030597fae */ /* 0x0005e2000f121860 */
[----:B------:R-:W-:Y:S01]  /*2730*/  ISETP.GE.U32.AND P6, PT, R9, 0x7fffffd6, PT ;  /* 0x7fffffd60900780c */ /* 0x000fe20003fc6070 */
[----:B------:R-:W-:Y:S01]  /*2740*/  VIADD R9, R148, 0xfffffff4 ;  /* 0xfffffff494097836 */ /* 0x000fe20000000000 */
[----:B------:R-:W-:Y:S01]  /*2750*/  LOP3.LUT R8, R6, 0x20, RZ, 0x3c, !PT ;  /* 0x0000002006087812 */ /* 0x000fe200078e3cff */
[----:B------:R-:W-:Y:S01]  /*2760*/  LDGSTS.E [R89+0x8], desc[UR32][R50.64], !P4 ;  /* 0x0000800032597fae */ /* 0x000fe2000e121860 */
[----:B-1----:R-:W-:-:S02]  /*2770*/  IMAD.WIDE R52, R113, 0x4, R52 ;  /* 0x0000000471347825 */ /* 0x002fc400078e0234 */
[----:B------:R-:W-:Y:S01]  /*2780*/  ISETP.GE.U32.AND P4, PT, R9, 0x7fffffd5, PT ;  /* 0x7fffffd50900780c */ /* 0x000fe20003f86070 */
[----:B------:R1:W-:Y:S01]  /*2790*/  LDGSTS.E [R89+0xc], desc[UR32][R44.64], !P5 ;  /* 0x0000c0002c597fae */ /* 0x0003e2000e921860 */
[----:B------:R-:W-:Y:S02]  /*27a0*/  VIADD R9, R148, 0xfffffff3 ;  /* 0xfffffff394097836 */ /* 0x000fe40000000000 */
[----:B------:R-:W-:Y:S02]  /*27b0*/  VIADD R91, R8, UR12 ;  /* 0x0000000c085b7c36 */ /* 0x000fe40008000000 */
[----:B--2---:R-:W-:Y:S01]  /*27c0*/  IMAD.WIDE R48, R113, 0x4, R48 ;  /* 0x0000000471307825 */ /* 0x004fe200078e0230 */
[----:B------:R-:W-:Y:S02]  /*27d0*/  ISETP.GE.U32.AND P5, PT, R9, 0x7fffffd4, PT ;  /* 0x7fffffd40900780c */ /* 0x000fe40003fa6070 */
[----:B------:R-:W-:Y:S01]  /*27e0*/  LDGSTS.E [R91], desc[UR32][R46.64], !P2 ;  /* 0x000000002e5b7fae */ /* 0x000fe2000d121860 */
[----:B------:R-:W-:-:S03]  /*27f0*/  VIADD R9, R148, 0xfffffff2 ;  /* 0xfffffff294097836 */ /* 0x000fc60000000000 */
[----:B------:R-:W-:Y:S01]  /*2800*/  LDGSTS.E [R91+0x4], desc[UR32][R40.64], !P3 ;  /* 0x00004000285b7fae */ /* 0x000fe2000d921860 */
[----:B------:R-:W-:Y:S01]  /*2810*/  ISETP.GE.U32.AND P3, PT, R10, 0x7fffffd2, PT ;  /* 0x7fffffd20a00780c */ /* 0x000fe20003f66070 */
[----:B------:R-:W-:Y:S01]  /*2820*/  VIADD R10, R148, 0xfffffff0 ;  /* 0xfffffff0940a7836 */ /* 0x000fe20000000000 */
[----:B------:R-:W-:Y:S01]  /*2830*/  ISETP.GE.U32.AND P2, PT, R9, 0x7fffffd3, PT ;  /* 0x7fffffd30900780c */ /* 0x000fe20003f46070 */
[----:B------:R2:W-:Y:S01]  /*2840*/  LDGSTS.E [R91+0x8], desc[UR32][R42.64], !P6 ;  /* 0x000080002a5b7fae */ /* 0x0005e2000f121860 */
[----:B------:R-:W-:Y:S01]  /*2850*/  LOP3.LUT R9, R6, 0x30, RZ, 0x3c, !PT ;  /* 0x0000003006097812 */ /* 0x000fe200078e3cff */
[----:B-1----:R-:W-:Y:S01]  /*2860*/  IMAD.WIDE R44, R113, 0x4, R44 ;  /* 0x00000004712c7825 */ /* 0x002fe200078e022c */
[----:B------:R-:W-:Y:S01]  /*2870*/  ISETP.GE.U32.AND P6, PT, R10, 0x7fffffd1, PT ;  /* 0x7fffffd10a00780c */ /* 0x000fe20003fc6070 */
[----:B------:R-:W-:Y:S02]  /*2880*/  LDGSTS.E [R91+0xc], desc[UR32][R64.64], !P4 ;  /* 0x0000c000405b7fae */ /* 0x000fe4000e121860 */
[----:B------:R-:W-:-:S02]  /*2890*/  VIADD R93, R9, UR12 ;  /* 0x0000000c095d7c36 */ /* 0x000fc40008000000 */
[----:B------:R-:W-:-:S03]  /*28a0*/  VIADD R10, R148, 0xffffffef ;  /* 0xffffffef940a7836 */ /* 0x000fc60000000000 */
[----:B------:R-:W-:Y:S01]  /*28b0*/  LDGSTS.E [R93], desc[UR32][R66.64], !P5 ;  /* 0x00000000425d7fae */ /* 0x000fe2000e921860 */
[----:B--2---:R-:W-:Y:S01]  /*28c0*/  IMAD.WIDE R42, R113, 0x4, R42 ;  /* 0x00000004712a7825 */ /* 0x004fe200078e022a */
[----:B------:R-:W-:Y:S02]  /*28d0*/  ISETP.GE.U32.AND P4, PT, R10, 0x7fffffd0, PT ;  /* 0x7fffffd00a00780c */ /* 0x000fe40003f86070 */
[----:B------:R-:W-:Y:S01]  /*28e0*/  LDGSTS.E [R93+0x4], desc[UR32][R68.64], !P2 ;  /* 0x00004000445d7fae */ /* 0x000fe2000d121860 */
[C---:B------:R-:W-:Y:S01]  /*28f0*/  VIADD R10, R148.reuse, 0xffffffee ;  /* 0xffffffee940a7836 */ /* 0x040fe20000000000 */
[----:B------:R-:W-:Y:S01]  /*2900*/  ISETP.GE.U32.AND P2, PT, R11, 0x7fffffce, PT ;  /* 0x7fffffce0b00780c */ /* 0x000fe20003f46070 */
[C---:B------:R-:W-:Y:S01]  /*2910*/  VIADD R11, R148.reuse, 0xffffffec ;  /* 0xffffffec940b7836 */ /* 0x040fe20000000000 */
[----:B------:R-:W-:Y:S01]  /*2920*/  LDGSTS.E [R93+0x8], desc[UR32][R70.64], !P3 ;  /* 0x00008000465d7fae */ /* 0x000fe2000d921860 */
[----:B------:R-:W-:Y:S01]  /*2930*/  VIADD R113, R148, 0xffffffcc ;  /* 0xffffffcc94717836 */ /* 0x000fe20000000000 */
[----:B------:R-:W-:-:S02]  /*2940*/  ISETP.GE.U32.AND P5, PT, R10, 0x7fffffcf, PT ;  /* 0x7fffffcf0a00780c */ /* 0x000fc40003fa6070 */
[----:B------:R-:W-:Y:S01]  /*2950*/  ISETP.GE.U32.AND P3, PT, R11, 0x7fffffcd, PT ;  /* 0x7fffffcd0b00780c */ /* 0x000fe20003f66070 */
[----:B------:R-:W-:Y:S01]  /*2960*/  VIADD R11, R148, 0xffffffeb ;  /* 0xffffffeb940b7836 */ /* 0x000fe20000000000 */
[----:B------:R-:W-:Y:S01]  /*2970*/  LOP3.LUT R10, R6, 0x40, RZ, 0x3c, !PT ;  /* 0x00000040060a7812 */ /* 0x000fe200078e3cff */
[----:B------:R-:W-:Y:S03]  /*2980*/  LDGSTS.E [R93+0xc], desc[UR32][R72.64], !P6 ;  /* 0x0000c000485d7fae */ /* 0x000fe6000f121860 */
[----:B------:R-:W-:Y:S01]  /*2990*/  ISETP.GE.U32.AND P6, PT, R11, 0x7fffffcc, PT ;  /* 0x7fffffcc0b00780c */ /* 0x000fe20003fc6070 */
[----:B------:R-:W-:Y:S02]  /*29a0*/  VIADD R95, R10, UR12 ;  /* 0x0000000c0a5f7c36 */ /* 0x000fe40008000000 */
[----:B------:R-:W-:-:S03]  /*29b0*/  VIADD R11, R148, 0xffffffea ;  /* 0xffffffea940b7836 */ /* 0x000fc60000000000 */
[----:B------:R-:W-:Y:S02]  /*29c0*/  LDGSTS.E [R95], desc[UR32][R74.64], !P4 ;  /* 0x000000004a5f7fae */ /* 0x000fe4000e121860 */
[----:B------:R-:W-:Y:S02]  /*29d0*/  ISETP.GE.U32.AND P4, PT, R11, 0x7fffffcb, PT ;  /* 0x7fffffcb0b00780c */ /* 0x000fe40003f86070 */
[----:B------:R-:W-:Y:S01]  /*29e0*/  LDGSTS.E [R95+0x4], desc[UR32][R146.64], !P5 ;  /* 0x00004000925f7fae */ /* 0x000fe2000e921860 */
[----:B------:R-:W-:Y:S01]  /*29f0*/  ISETP.GE.U32.AND P5, PT, R12, 0x7fffffca, PT ;  /* 0x7fffffca0c00780c */ /* 0x000fe20003fa6070 */
[----:B------:R-:W-:Y:S01]  /*2a00*/  VIADD R12, R148, 0xffffffe8 ;  /* 0xffffffe8940c7836 */ /* 0x000fe20000000000 */
[----:B------:R-:W-:Y:S01]  /*2a10*/  LOP3.LUT R11, R6, 0x50, RZ, 0x3c, !PT ;  /* 0x00000050060b7812 */ /* 0x000fe200078e3cff */
[----:B------:R-:W-:Y:S03]  /*2a20*/  LDGSTS.E [R95+0x8], desc[UR32][R144.64], !P2 ;  /* 0x00008000905f7fae */ /* 0x000fe6000d121860 */
[----:B------:R-:W-:Y:S01]  /*2a30*/  ISETP.GE.U32.AND P2, PT, R12, 0x7fffffc9, PT ;  /* 0x7fffffc90c00780c */ /* 0x000fe20003f46070 */
[----:B------:R-:W-:Y:S01]  /*2a40*/  VIADD R97, R11, UR12 ;  /* 0x0000000c0b617c36 */ /* 0x000fe20008000000 */
[----:B------:R-:W-:Y:S01]  /*2a50*/  LDGSTS.E [R95+0xc], desc[UR32][R142.64], !P3 ;  /* 0x0000c0008e5f7fae */ /* 0x000fe2000d921860 */
[----:B------:R-:W-:-:S03]  /*2a60*/  VIADD R12, R148, 0xffffffe7 ;  /* 0xffffffe7940c7836 */ /* 0x000fc60000000000 */
[----:B------:R-:W-:Y:S02]  /*2a70*/  LDGSTS.E [R97], desc[UR32][R140.64], !P6 ;  /* 0x000000008c617fae */ /* 0x000fe4000f121860 */
[----:B------:R-:W-:Y:S01]  /*2a80*/  ISETP.GE.U32.AND P3, PT, R12, 0x7fffffc8, PT ;  /* 0x7fffffc80c00780c */ /* 0x000fe20003f66070 */
[C---:B------:R-:W-:Y:S01]  /*2a90*/  VIADD R12, R148.reuse, 0xffffffe6 ;  /* 0xffffffe6940c7836 */ /* 0x040fe20000000000 */
[----:B------:R-:W-:Y:S01]  /*2aa0*/  LDGSTS.E [R97+0x4], desc[UR32][R138.64], !P4 ;  /* 0x000040008a617fae */ /* 0x000fe2000e121860 */
[----:B------:R-:W-:Y:S01]  /*2ab0*/  ISETP.GE.U32.AND P4, PT, R13, 0x7fffffc6, PT ;  /* 0x7fffffc60d00780c */ /* 0x000fe20003f86070 */
[----:B------:R-:W-:Y:S02]  /*2ac0*/  VIADD R13, R148, 0xffffffe4 ;  /* 0xffffffe4940d7836 */ /* 0x000fe40000000000 */
[----:B------:R-:W-:Y:S01]  /*2ad0*/  ISETP.GE.U32.AND P6, PT, R12, 0x7fffffc7, PT ;  /* 0x7fffffc70c00780c */ /* 0x000fe20003fc6070 */
[----:B------:R-:W-:Y:S01]  /*2ae0*/  LDGSTS.E [R97+0x8], desc[UR32][R136.64], !P5 ;  /* 0x0000800088617fae */ /* 0x000fe2000e921860 */
[----:B------:R-:W-:-:S02]  /*2af0*/  LOP3.LUT R12, R6, 0x60, RZ, 0x3c, !PT ;  /* 0x00000060060c7812 */ /* 0x000fc400078e3cff */
[----:B------:R-:W-:Y:S01]  /*2b00*/  ISETP.GE.U32.AND P5, PT, R13, 0x7fffffc5, PT ;  /* 0x7fffffc50d00780c */ /* 0x000fe20003fa6070 */
[----:B------:R-:W-:Y:S01]  /*2b10*/  VIADD R13, R148, 0xffffffe3 ;  /* 0xffffffe3940d7836 */ /* 0x000fe20000000000 */
[----:B------:R-:W-:Y:S01]  /*2b20*/  LDGSTS.E [R97+0xc], desc[UR32][R134.64], !P2 ;  /* 0x0000c00086617fae */ /* 0x000fe2000d121860 */
[----:B------:R-:W-:-:S03]  /*2b30*/  VIADD R99, R12, UR12 ;  /* 0x0000000c0c637c36 */ /* 0x000fc60008000000 */
[----:B------:R-:W-:Y:S01]  /*2b40*/  ISETP.GE.U32.AND P2, PT, R13, 0x7fffffc4, PT ;  /* 0x7fffffc40d00780c */ /* 0x000fe20003f46070 */
[----:B------:R-:W-:Y:S01]  /*2b50*/  VIADD R13, R148, 0xffffffe2 ;  /* 0xffffffe2940d7836 */ /* 0x000fe20000000000 */
[----:B------:R-:W-:Y:S04]  /*2b60*/  LDGSTS.E [R99], desc[UR32][R132.64], !P3 ;  /* 0x0000000084637fae */ /* 0x000fe8000d921860 */
[----:B------:R-:W-:Y:S01]  /*2b70*/  ISETP.GE.U32.AND P3, PT, R13, 0x7fffffc3, PT ;  /* 0x7fffffc30d00780c */ /* 0x000fe20003f66070 */
[----:B------:R-:W-:Y:S01]  /*2b80*/  LDGSTS.E [R99+0x4], desc[UR32][R130.64], !P6 ;  /* 0x0000400082637fae */ /* 0x000fe2000f121860 */
[----:B------:R-:W-:Y:S02]  /*2b90*/  LOP3.LUT R13, R6, 0x70, RZ, 0x3c, !PT ;  /* 0x00000070060d7812 */ /* 0x000fe400078e3cff */
[----:B------:R-:W-:Y:S01]  /*2ba0*/  ISETP.GE.U32.AND P6, PT, R14, 0x7fffffc2, PT ;  /* 0x7fffffc20e00780c */ /* 0x000fe20003fc6070 */
[----:B------:R-:W-:Y:S01]  /*2bb0*/  LDGSTS.E [R99+0x8], desc[UR32][R128.64], !P4 ;  /* 0x0000800080637fae */ /* 0x000fe2000e121860 */
[----:B------:R-:W-:Y:S01]  /*2bc0*/  ISETP.GT.AND P4, PT, R21, 0x1f, PT ;  /* 0x0000001f1500780c */ /* 0x000fe20003f84270 */
[----:B------:R-:W-:-:S02]  /*2bd0*/  VIADD R101, R13, UR12 ;  /* 0x0000000c0d657c36 */ /* 0x000fc40008000000 */
[----:B------:R-:W-:Y:S01]  /*2be0*/  LDGSTS.E [R99+0xc], desc[UR32][R126.64], !P5 ;  /* 0x0000c0007e637fae */ /* 0x000fe2000e921860 */
[----:B------:R-:W-:Y:S02]  /*2bf0*/  ISETP.GE.AND P5, PT, R5, R148, PT ;  /* 0x000000940500720c */ /* 0x000fe40003fa6270 */
[----:B------:R-:W-:Y:S01]  /*2c00*/  SEL R14, RZ, 0x4, !P4 ;  /* 0x00000004ff0e7807 */ /* 0x000fe20006000000 */
[----:B------:R-:W-:Y:S01]  /*2c10*/  LDGSTS.E [R101], desc[UR32][R124.64], !P2 ;  /* 0x000000007c657fae */ /* 0x000fe2000d121860 */
[----:B------:R-:W-:Y:S01]  /*2c20*/  ISETP.GE.U32.AND P4, PT, R15, 0x7fffffc0, PT ;  /* 0x7fffffc00f00780c */ /* 0x000fe20003f86070 */
[----:B------:R-:W-:Y:S01]  /*2c30*/  VIADD R15, R148, 0xffffffdd ;  /* 0xffffffdd940f7836 */ /* 0x000fe20000000000 */
[----:B------:R-:W-:Y:S01]  /*2c40*/  SEL R14, R14, RZ, !P5 ;  /* 0x000000ff0e0e7207 */ /* 0x000fe20006800000 */
[----:B------:R-:W-:Y:S01]  /*2c50*/  LDGSTS.E [R101+0x4], desc[UR32][R122.64], !P3 ;  /* 0x000040007a657fae */ /* 0x000fe2000d921860 */
[----:B------:R-:W-:Y:S02]  /*2c60*/  ISETP.GE.U32.AND P5, PT, R152, 0x7fffffc1, PT ;  /* 0x7fffffc19800780c */ /* 0x000fe40003fa6070 */
[----:B------:R-:W-:Y:S01]  /*2c70*/  ISETP.NE.U32.AND P3, PT, R14, RZ, PT ;  /* 0x000000ff0e00720c */ /* 0x000fe20003f65070 */
[----:B------:R-:W-:Y:S01]  /*2c80*/  IMAD.SHL.U32 R14, R2, 0x4, RZ ;  /* 0x00000004020e7824 */ /* 0x000fe200078e00ff */
[----:B------:R-:W-:Y:S01]  /*2c90*/  LDGSTS.E [R101+0x8], desc[UR32][R120.64], !P6 ;  /* 0x0000800078657fae */ /* 0x000fe2000f121860 */
[----:B------:R-:W-:Y:S01]  /*2ca0*/  ISETP.GE.U32.AND P6, PT, R15, 0x7fffffbe, PT ;  /* 0x7fffffbe0f00780c */ /* 0x000fe20003fc6070 */
[----:B------:R-:W-:Y:S01]  /*2cb0*/  VIADD R15, R148, 0xffffffdc ;  /* 0xffffffdc940f7836 */ /* 0x000fe20000000000 */
[----:B------:R-:W-:Y:S01]  /*2cc0*/  ISETP.GE.U32.AND P2, PT, R82, 0x7fffffbf, PT ;  /* 0x7fffffbf5200780c */ /* 0x000fe20003f46070 */
[----:B------:R-:W-:Y:S01]  /*2cd0*/  IMAD.WIDE R82, R83, 0x4, R62 ;  /* 0x0000000453527825 */ /* 0x000fe200078e023e */
[----:B------:R-:W-:-:S04]  /*2ce0*/  LOP3.LUT R14, R14, UR4, RZ, 0x3c, !PT ;  /* 0x000000040e0e7c12 */ /* 0x000fc8000f8e3cff */
[----:B------:R-:W-:Y:S01]  /*2cf0*/  LDGSTS.E [R101+0xc], desc[UR32][R118.64], !P5 ;  /* 0x0000c00076657fae */ /* 0x000fe2000e921860 */
[C---:B------:R-:W-:Y:S01]  /*2d00*/  VIADD R103, R14.reuse, UR12 ;  /* 0x0000000c0e677c36 */ /* 0x040fe20008000000 */
[----:B------:R-:W-:Y:S01]  /*2d10*/  ISETP.GE.U32.AND P5, PT, R15, 0x7fffffbd, PT ;  /* 0x7fffffbd0f00780c */ /* 0x000fe20003fa6070 */
[----:B------:R-:W-:Y:S01]  /*2d20*/  IMAD.U32 R15, RZ, RZ, UR13 ;  /* 0x0000000dff0f7e24 */ /* 0x000fe2000f8e00ff */
[----:B------:R-:W0:Y:S04]  /*2d30*/  LDGDEPBAR ;  /* 0x00000000000079af */ /* 0x000e280000000000 */
[----:B------:R1:W-:Y:S04]  /*2d40*/  LDGSTS.E [R103+0x10000], desc[UR32][R80.64], P3 ;  /* 0x1000000050677fae */ /* 0x0003e80009921860 */
[----:B------:R2:W-:Y:S04]  /*2d50*/  LDGSTS.E [R103+0x10400], desc[UR32][R78.64], P3 ;  /* 0x104000004e677fae */ /* 0x0005e80009921860 */
[----:B------:R3:W-:Y:S01]  /*2d60*/  LDGSTS.E [R103+0x10800], desc[UR32][R76.64], P3 ;  /* 0x108000004c677fae */ /* 0x0007e20009921860 */
[----:B-1----:R-:W-:Y:S01]  /*2d70*/  IMAD.WIDE R80, R15, 0x4, R36 ;  /* 0x000000040f507825 */ /* 0x002fe200078e0224 */
[----:B------:R-:W-:-:S02]  /*2d80*/  LOP3.LUT R15, R14, 0x40, RZ, 0x3c, !PT ;  /* 0x000000400e0f7812 */ /* 0x000fc400078e3cff */
[----:B------:R1:W-:Y:S01]  /*2d90*/  LDGSTS.E [R103+0x10c00], desc[UR32][R62.64], P3 ;  /* 0x10c000003e677fae */ /* 0x0003e20009921860 */
[----:B--2---:R-:W-:-:S03]  /*2da0*/  IMAD.WIDE R78, R105, 0x4, R34 ;  /* 0x00000004694e7825 */ /* 0x004fc600078e0222 */
[----:B------:R2:W-:Y:S01]  /*2db0*/  LDGSTS.E [R103+0x11000], desc[UR32][R36.64], P3 ;  /* 0x1100000024677fae */ /* 0x0005e20009921860 */
[----:B------:R-:W-:-:S03]  /*2dc0*/  VIADD R105, R15, UR12 ;  /* 0x0000000c0f697c36 */ /* 0x000fc60008000000 */
[----:B------:R4:W-:Y:S01]  /*2dd0*/  LDGSTS.E [R103+0x11400], desc[UR32][R34.64], P3 ;  /* 0x1140000022677fae */ /* 0x0009e20009921860 */
[----:B---3--:R-:W-:-:S03]  /*2de0*/  IMAD.WIDE R76, R109, 0x4, R32 ;  /* 0x000000046d4c7825 */ /* 0x008fc600078e0220 */
[----:B------:R3:W-:Y:S01]  /*2df0*/  LDGSTS.E [R103+0x11800], desc[UR32][R32.64], P3 ;  /* 0x1180000020677fae */ /* 0x0007e20009921860 */
[----:B-1----:R-:W-:-:S03]  /*2e00*/  IMAD.WIDE R62, R111, 0x4, R30 ;  /* 0x000000046f3e7825 */ /* 0x002fc600078e021e */
[----:B------:R1:W-:Y:S01]  /*2e10*/  LDGSTS.E [R103+0x11c00], desc[UR32][R30.64], P3 ;  /* 0x11c000001e677fae */ /* 0x0003e20009921860 */
[----:B--2---:R-:W-:-:S03]  /*2e20*/  IMAD.WIDE R36, R109, 0x4, R28 ;  /* 0x000000046d247825 */ /* 0x004fc600078e021c */
[----:B------:R2:W-:Y:S01]  /*2e30*/  LDGSTS.E [R105+0x10200], desc[UR32][R28.64], P3 ;  /* 0x102000001c697fae */ /* 0x0005e20009921860 */
[----:B----4-:R-:W-:-:S03]  /*2e40*/  IMAD.WIDE R34, R111, 0x4, R26 ;  /* 0x000000046f227825 */ /* 0x010fc600078e021a */
[----:B------:R4:W-:Y:S01]  /*2e50*/  LDGSTS.E [R105+0x10600], desc[UR32][R26.64], P3 ;  /* 0x106000001a697fae */ /* 0x0009e20009921860 */
[----:B---3--:R-:W-:-:S03]  /*2e60*/  IMAD.WIDE R32, R109, 0x4, R24 ;  /* 0x000000046d207825 */ /* 0x008fc600078e0218 */
[----:B------:R3:W-:Y:S01]  /*2e70*/  LDGSTS.E [R105+0x10a00], desc[UR32][R24.64], P3 ;  /* 0x10a0000018697fae */ /* 0x0007e20009921860 */
[----:B-1----:R-:W-:-:S03]  /*2e80*/  IMAD.WIDE R30, R111, 0x4, R158 ;  /* 0x000000046f1e7825 */ /* 0x002fc600078e029e */
[----:B------:R-:W-:Y:S01]  /*2e90*/  LDGSTS.E [R105+0x10e00], desc[UR32][R158.64], P3 ;  /* 0x10e000009e697fae */ /* 0x000fe20009921860 */
[----:B--2---:R-:W-:-:S03]  /*2ea0*/  IMAD.WIDE R28, R109, 0x4, R38 ;  /* 0x000000046d1c7825 */ /* 0x004fc600078e0226 */
[----:B------:R1:W-:Y:S01]  /*2eb0*/  LDGSTS.E [R105+0x11200], desc[UR32][R38.64], P3 ;  /* 0x1120000026697fae */ /* 0x0003e20009921860 */
[----:B----4-:R-:W-:-:S03]  /*2ec0*/  IMAD.WIDE R26, R111, 0x4, R156 ;  /* 0x000000046f1a7825 */ /* 0x010fc600078e029c */
[----:B------:R-:W-:Y:S01]  /*2ed0*/  LDGSTS.E [R105+0x11600], desc[UR32][R156.64], P3 ;  /* 0x116000009c697fae */ /* 0x000fe20009921860 */
[----:B---3--:R-:W-:-:S03]  /*2ee0*/  IMAD.WIDE R24, R109, 0x4, R154 ;  /* 0x000000046d187825 */ /* 0x008fc600078e029a */
[----:B------:R-:W-:Y:S01]  /*2ef0*/  LDGSTS.E [R105+0x11a00], desc[UR32][R154.64], P3 ;  /* 0x11a000009a697fae */ /* 0x000fe20009921860 */
[C---:B------:R-:W-:Y:S02]  /*2f00*/  VIADD R109, R148.reuse, 0xffffffdb ;  /* 0xffffffdb946d7836 */ /* 0x040fe40000000000 */
[----:B------:R-:W-:Y:S01]  /*2f10*/  IMAD.U32 R111, RZ, RZ, UR35 ;  /* 0x00000023ff6f7e24 */ /* 0x000fe2000f8e00ff */
[----:B------:R2:W-:Y:S01]  /*2f20*/  LDGSTS.E [R105+0x11e00], desc[UR32][R150.64], P3 ;  /* 0x11e0000096697fae */ /* 0x0005e20009921860 */
[----:B-1----:R-:W-:Y:S01]  /*2f30*/  IMAD.WIDE R38, R115, 0x4, R150 ;  /* 0x0000000473267825 */ /* 0x002fe200078e0296 */
[----:B------:R-:W-:Y:S02]  /*2f40*/  ISETP.GE.U32.AND P3, PT, R109, 0x7fffffbc, PT ;  /* 0x7fffffbc6d00780c */ /* 0x000fe40003f66070 */
[----:B------:R-:W0:Y:S01]  /*2f50*/  LDGDEPBAR ;  /* 0x00000000000079af */ /* 0x000e220000000000 */
[----:B------:R-:W-:Y:S01]  /*2f60*/  IMAD.WIDE R60, R111, 0x4, R60 ;  /* 0x000000046f3c7825 */ /* 0x000fe200078e023c */
[----:B------:R-:W-:Y:S03]  /*2f70*/  BAR.SYNC.DEFER_BLOCKING 0x0 ;  /* 0x0000000000007b1d */ /* 0x000fe60000010000 */
[----:B------:R-:W-:-:S02]  /*2f80*/  VIADD R109, R148, 0xffffffda ;  /* 0xffffffda946d7836 */ /* 0x000fc40000000000 */
[----:B------:R-:W-:-:S04]  /*2f90*/  IMAD.WIDE R58, R111, 0x4, R58 ;  /* 0x000000046f3a7825 */ /* 0x000fc800078e023a */
[----:B------:R-:W-:-:S04]  /*2fa0*/  IMAD.WIDE R54, R111, 0x4, R54 ;  /* 0x000000046f367825 */ /* 0x000fc800078e0236 */
[----:B------:R-:W-:-:S04]  /*2fb0*/  IMAD.WIDE R50, R111, 0x4, R50 ;  /* 0x000000046f327825 */ /* 0x000fc800078e0232 */
[----:B------:R-:W-:-:S04]  /*2fc0*/  IMAD.WIDE R46, R111, 0x4, R46 ;  /* 0x000000046f2e7825 */ /* 0x000fc800078e022e */
[----:B------:R-:W-:-:S04]  /*2fd0*/  IMAD.WIDE R40, R111, 0x4, R40 ;  /* 0x000000046f287825 */ /* 0x000fc800078e0228 */
[C---:B------:R-:W-:Y:S01]  /*2fe0*/  VIADD R111, R148.reuse, 0xffffffd1 ;  /* 0xffffffd1946f7836 */ /* 0x040fe20000000000 */
[----:B------:R-:W-:Y:S01]  /*2ff0*/  @!PT LDS RZ, [RZ] ;  /* 0x00000000fffff984 */ /* 0x000fe20000000800 */
[----:B------:R-:W-:Y:S01]  /*3000*/  @!PT LDS RZ, [RZ] ;  /* 0x00000000fffff984 */ /* 0x000fe20000000800 */
[----:B------:R-:W-:Y:S01]  /*3010*/  @!PT LDS RZ, [RZ] ;  /* 0x00000000fffff984 */ /* 0x000fe20000000800 */
[----:B------:R-:W-:Y:S01]  /*3020*/  LDGSTS.E [R17+0x4000], desc[UR32][R60.64], !P4 ;  /* 0x040000003c117fae */ /* 0x000fe2000e121860 */
[----:B------:R-:W-:Y:S01]  /*3030*/  ISETP.GE.U32.AND P4, PT, R109, 0x7fffffbb, PT ;  /* 0x7fffffbb6d00780c */ /* 0x000fe20003f86070 */
[C---:B------:R-:W-:Y:S02]  /*3040*/  VIADD R109, R148.reuse, 0xffffffd9 ;  /* 0xffffffd9946d7836 */ /* 0x040fe40000000000 */
[----:B------:R-:W-:Y:S01]  /*3050*/  LDGSTS.E [R17+0x4004], desc[UR32][R56.64], !P2 ;  /* 0x0400400038117fae */ /* 0x000fe2000d121860 */
[----:B------:R-:W-:Y:S02]  /*3060*/  IMAD.U32 R115, RZ, RZ, UR35 ;  /* 0x00000023ff737e24 */ /* 0x000fe4000f8e00ff */
[----:B------:R-:W-:Y:S01]  /*3070*/  ISETP.GE.U32.AND P2, PT, R109, 0x7fffffba, PT ;  /* 0x7fffffba6d00780c */ /* 0x000fe20003f46070 */
[----:B------:R-:W-:Y:S01]  /*3080*/  VIADD R109, R148, 0xffffffd8 ;  /* 0xffffffd8946d7836 */ /* 0x000fe20000000000 */
[----:B------:R-:W-:Y:S01]  /*3090*/  LDGSTS.E [R17+0x4008], desc[UR32][R58.64], !P6 ;  /* 0x040080003a117fae */ /* 0x000fe2000f121860 */
[----:B------:R-:W-:-:S03]  /*30a0*/  IMAD.WIDE R66, R115, 0x4, R66 ;  /* 0x0000000473427825 */ /* 0x000fc600078e0242 */
[----:B------:R-:W-:Y:S01]  /*30b0*/  ISETP.GE.U32.AND P6, PT, R109, 0x7fffffb9, PT ;  /* 0x7fffffb96d00780c */ /* 0x000fe20003fc6070 */
[C---:B------:R-:W-:Y:S01]  /*30c0*/  VIADD R109, R148.reuse, 0xffffffd7 ;  /* 0xffffffd7946d7836 */ /* 0x040fe20000000000 */
[----:B------:R-:W-:Y:S01]  /*30d0*/  LDGSTS.E [R17+0x400c], desc[UR32][R52.64], !P5 ;  /* 0x0400c00034117fae */ /* 0x000fe2000e921860 */
[C---:B------:R-:W-:Y:S02]  /*30e0*/  VIADD R115, R148.reuse, 0xffffffc6 ;  /* 0xffffffc694737836 */ /* 0x040fe40000000000 */
[C---:B--2---:R-:W-:Y:S01]  /*30f0*/  VIADD R151, R148.reuse, 0xffffffa6 ;  /* 0xffffffa694977836 */ /* 0x044fe20000000000 */
[----:B------:R-:W-:Y:S01]  /*3100*/  ISETP.GE.U32.AND P5, PT, R109, 0x7fffffb8, PT ;  /* 0x7fffffb86d00780c */ /* 0x000fe20003fa6070 */
[C---:B------:R-:W-:Y:S01]  /*3110*/  VIADD R109, R148.reuse, 0xffffffd6 ;  /* 0xffffffd6946d7836 */ /* 0x040fe20000000000 */
[----:B------:R-:W-:Y:S01]  /*3120*/  LDGSTS.E [R89+0x4000], desc[UR32][R54.64], !P3 ;  /* 0x0400000036597fae */ /* 0x000fe2000d921860 */
[----:B------:R-:W-:-:S03]  /*3130*/  VIADD R157, R148, 0xffffffbc ;  /* 0xffffffbc949d7836 */ /* 0x000fc60000000000 */
[----:B------:R-:W-:Y:S01]  /*3140*/  ISETP.GE.U32.AND P3, PT, R109, 0x7fffffb7, PT ;  /* 0x7fffffb76d00780c */ /* 0x000fe20003f66070 */
[C---:B------:R-:W-:Y:S01]  /*3150*/  VIADD R109, R148.reuse, 0xffffffd5 ;  /* 0xffffffd5946d7836 */ /* 0x040fe20000000000 */
[----:B------:R-:W-:Y:S04]  /*3160*/  LDGSTS.E [R89+0x4004], desc[UR32][R48.64], !P4 ;  /* 0x0400400030597fae */ /* 0x000fe8000e121860 */
[----:B------:R-:W-:Y:S01]  /*3170*/  ISETP.GE.U32.AND P4, PT, R109, 0x7fffffb6, PT ;  /* 0x7fffffb66d00780c */ /* 0x000fe20003f86070 */
[C---:B------:R-:W-:Y:S01]  /*3180*/  VIADD R109, R148.reuse, 0xffffffd4 ;  /* 0xffffffd4946d7836 */ /* 0x040fe20000000000 */
[----:B------:R-:W-:Y:S01]  /*3190*/  LDGSTS.E [R89+0x4008], desc[UR32][R50.64], !P2 ;  /* 0x0400800032597fae */ /* 0x000fe2000d121860 */
[----:B------:R-:W-:Y:S01]  /*31a0*/  ISETP.GE.AND P2, PT, R5, R152, PT ;  /* 0x000000980500720c */ /* 0x000fe20003f46270 */
[----:B------:R-:W-:-:S02]  /*31b0*/  VIADD R152, R148, 0xffffffa2 ;  /* 0xffffffa294987836 */ /* 0x000fc40000000000 */
[----:B------:R-:W-:Y:S01]  /*31c0*/  LDGSTS.E [R89+0x400c], desc[UR32][R44.64], !P6 ;  /* 0x0400c0002c597fae */ /* 0x000fe2000f121860 */
[----:B------:R-:W-:Y:S01]  /*31d0*/  ISETP.GE.U32.AND P6, PT, R109, 0x7fffffb5, PT ;  /* 0x7fffffb56d00780c */ /* 0x000fe20003fc6070 */
[C---:B------:R-:W-:Y:S02]  /*31e0*/  VIADD R109, R148.reuse, 0xffffffd3 ;  /* 0xffffffd3946d7836 */ /* 0x040fe40000000000 */
[----:B------:R-:W-:Y:S03]  /*31f0*/  LDGSTS.E [R91+0x4000], desc[UR32][R46.64], !P5 ;  /* 0x040000002e5b7fae */ /* 0x000fe6000e921860 */
[----:B------:R-:W-:Y:S01]  /*3200*/  ISETP.GE.U32.AND P5, PT, R109, 0x7fffffb4, PT ;  /* 0x7fffffb46d00780c */ /* 0x000fe20003fa6070 */
[C---:B------:R-:W-:Y:S01]  /*3210*/  VIADD R109, R148.reuse, 0xffffffd2 ;  /* 0xffffffd2946d7836 */ /* 0x040fe20000000000 */
[----:B------:R-:W-:Y:S04]  /*3220*/  LDGSTS.E [R91+0x4004], desc[UR32][R40.64], !P3 ;  /* 0x04004000285b7fae */ /* 0x000fe8000d921860 */
[----:B------:R-:W-:Y:S01]  /*3230*/  ISETP.GE.U32.AND P3, PT, R109, 0x7fffffb3, PT ;  /* 0x7fffffb36d00780c */ /* 0x000fe20003f66070 */
[----:B------:R-:W-:Y:S01]  /*3240*/  IMAD.U32 R109, RZ, RZ, UR35 ;  /* 0x00000023ff6d7e24 */ /* 0x000fe2000f8e00ff */
[----:B------:R-:W-:Y:S01]  /*3250*/  LDGSTS.E [R91+0x4008], desc[UR32][R42.64], !P4 ;  /* 0x040080002a5b7fae */ /* 0x000fe2000e121860 */
[----:B------:R-:W-:Y:S01]  /*3260*/  ISETP.GE.U32.AND P4, PT, R111, 0x7fffffb2, PT ;  /* 0x7fffffb26f00780c */ /* 0x000fe20003f86070 */
[----:B------:R-:W-:-:S02]  /*3270*/  VIADD R111, R148, 0xffffffd0 ;  /* 0xffffffd0946f7836 */ /* 0x000fc40000000000 */
[----:B------:R-:W-:Y:S01]  /*3280*/  IMAD.WIDE R64, R109, 0x4, R64 ;  /* 0x000000046d407825 */ /* 0x000fe200078e0240 */
[----:B------:R-:W-:Y:S02]  /*3290*/  SEL R109, RZ, 0x4, P2 ;  /* 0x00000004ff6d7807 */ /* 0x000fe40001000000 */
[----:B------:R-:W-:Y:S01]  /*32a0*/  ISETP.GE.U32.AND P2, PT, R111, 0x7fffffb1, PT ;  /* 0x7fffffb16f00780c */ /* 0x000fe20003f46070 */
[C---:B------:R-:W-:Y:S01]  /*32b0*/  VIADD R111, R148.reuse, 0xffffffcd ;  /* 0xffffffcd946f7836 */ /* 0x040fe20000000000 */
[----:B------:R-:W-:Y:S01]  /*32c0*/  LDGSTS.E [R91+0x400c], desc[UR32][R64.64], !P6 ;  /* 0x0400c000405b7fae */ /* 0x000fe2000f121860 */
[----:B------:R-:W-:Y:S01]  /*32d0*/  ISETP.GE.U32.AND P6, PT, R113, 0x7fffffad, PT ;  /* 0x7fffffad7100780c */ /* 0x000fe20003fc6070 */
[C---:B------:R-:W-:Y:S02]  /*32e0*/  VIADD R113, R148.reuse, 0xffffffce ;  /* 0xffffffce94717836 */ /* 0x040fe40000000000 */
[----:B------:R-:W-:Y:S01]  /*32f0*/  LDGSTS.E [R93+0x4000], desc[UR32][R66.64], !P5 ;  /* 0x04000000425d7fae */ /* 0x000fe2000e921860 */
[----:B------:R-:W-:Y:S01]  /*3300*/  ISETP.GE.U32.AND P5, PT, R111, 0x7fffffae, PT ;  /* 0x7fffffae6f00780c */ /* 0x000fe20003fa6070 */
[----:B------:R-:W-:Y:S01]  /*3310*/  VIADD R111, R148, 0xffffffcf ;  /* 0xffffffcf946f7836 */ /* 0x000fe20000000000 */
[----:B------:R-:W-:-:S02]  /*3320*/  SEL R175, RZ, 0x1, P6 ;  /* 0x00000001ffaf7807 */ /* 0x000fc40003000000 */
[----:B------:R-:W-:Y:S01]  /*3330*/  ISETP.GE.U32.AND P6, PT, R113, 0x7fffffaf, PT ;  /* 0x7fffffaf7100780c */ /* 0x000fe20003fc6070 */
[C---:B------:R-:W-:Y:S01]  /*3340*/  VIADD R113, R148.reuse, 0xffffffc8 ;  /* 0xffffffc894717836 */ /* 0x040fe20000000000 */
[----:B------:R-:W-:Y:S02]  /*3350*/  SEL R178, RZ, 0x1fffe, P5 ;  /* 0x0001fffeffb27807 */ /* 0x000fe40002800000 */
[----:B------:R-:W-:Y:S01]  /*3360*/  ISETP.GE.U32.AND P5, PT, R111, 0x7fffffb0, PT ;  /* 0x7fffffb06f00780c */ /* 0x000fe20003fa6070 */
[C---:B------:R-:W-:Y:S01]  /*3370*/  VIADD R111, R148.reuse, 0xffffffc9 ;  /* 0xffffffc9946f7836 */ /* 0x040fe20000000000 */
[----:B------:R-:W-:Y:S01]  /*3380*/  SEL R173, RZ, 0x4, P6 ;  /* 0x00000004ffad7807 */ /* 0x000fe20003000000 */
[----:B------:R-:W-:Y:S01]  /*3390*/  IMAD.IADD R175, R175, 0x1, R178 ;  /* 0x00000001afaf7824 */ /* 0x000fe200078e02b2 */
        /* <DEDUP_REMOVED lines=33> */
[----:B------:R-:W-:Y:S01]  /*35b0*/  VIADD R111, R148, 0xffffffa9 ;  /* 0xffffffa9946f7836 */ /* 0x000fe20000000000 */
[----:B------:R-:W-:Y:S02]  /*35c0*/  SEL R185, RZ, 0x4, P5 ;  /* 0x00000004ffb97807 */ /* 0x000fe40002800000 */
[----:B------:R-:W-:Y:S02]  /*35d0*/  ISETP.GE.U32.AND P5, PT, R113, 0x7fffff89, PT ;  /* 0x7fffff897100780c */ /* 0x000fe40003fa6070 */
        /* <DEDUP_REMOVED lines=8> */
[----:B------:R-:W-:Y:S01]  /*3660*/  SEL R111, RZ, 0x4, P5 ;  /* 0x00000004ff6f7807 */ /* 0x000fe20002800000 */
[----:B------:R-:W-:Y:S01]  /*3670*/  IMAD.IADD R113, R113, 0x1, R154 ;  /* 0x0000000171717824 */ /* 0x000fe200078e029a */
[----:B------:R-:W-:-:S02]  /*3680*/  ISETP.GE.U32.AND P5, PT, R149, 0x7fffff85, PT ;  /* 0x7fffff859500780c */ /* 0x000fc40003fa6070 */
[----:B------:R-:W-:Y:S02]  /*3690*/  SEL R150, RZ, 0x7fff8, P6 ;  /* 0x0007fff8ff967807 */ /* 0x000fe40003000000 */
[----:B------:R-:W-:Y:S01]  /*36a0*/  ISETP.GE.U32.AND P6, PT, R115, 0x7fffff86, PT ;  /* 0x7fffff867300780c */ /* 0x000fe20003fc6070 */
[C---:B------:R-:W-:Y:S01]  /*36b0*/  VIADD R115, R148.reuse, 0xffffffa7 ;  /* 0xffffffa794737836 */ /* 0x040fe20000000000 */
[----:B------:R-:W-:Y:S02]  /*36c0*/  SEL R149, RZ, 0x1, P5 ;  /* 0x00000001ff957807 */ /* 0x000fe40002800000 */
[----:B------:R-:W-:Y:S01]  /*36d0*/  ISETP.GE.U32.AND P5, PT, R151, 0x7fffff87, PT ;  /* 0x7fffff879700780c */ /* 0x000fe20003fa6070 */
[----:B------:R-:W-:Y:S01]  /*36e0*/  VIADD R151, R148, 0xffffffa1 ;  /* 0xffffffa194977836 */ /* 0x000fe20000000000 */
[----:B------:R-:W-:Y:S02]  /*36f0*/  SEL R158, RZ, 0x1fffe, P6 ;  /* 0x0001fffeff9e7807 */ /* 0x000fe40003000000 */
[----:B------:R-:W-:-:S02]  /*3700*/  ISETP.GE.U32.AND P6, PT, R115, 0x7fffff88, PT ;  /* 0x7fffff887300780c */ /* 0x000fc40003fc6070 */
[----:B------:R-:W-:Y:S01]  /*3710*/  SEL R115, RZ, 0x4, P5 ;  /* 0x00000004ff737807 */ /* 0x000fe20002800000 */
[----:B------:R-:W-:Y:S01]  /*3720*/  IMAD.IADD R149, R149, 0x1, R158 ;  /* 0x0000000195957824 */ /* 0x000fe200078e029e */
[----:B------:R-:W-:Y:S01]  /*3730*/  ISETP.GE.U32.AND P5, PT, R151, 0x7fffff82, PT ;  /* 0x7fffff829700780c */ /* 0x000fe20003fa6070 */
[----:B------:R-:W-:Y:S01]  /*3740*/  VIADD R151, R148, 0xffffffa3 ;  /* 0xffffffa394977836 */ /* 0x000fe20000000000 */
[----:B------:R-:W-:Y:S02]  /*3750*/  SEL R156, RZ, 0x7fff8, P6 ;  /* 0x0007fff8ff9c7807 */ /* 0x000fe40003000000 */
[----:B------:R-:W-:Y:S01]  /*3760*/  ISETP.GE.U32.AND P6, PT, R152, 0x7fffff83, PT ;  /* 0x7fffff839800780c */ /* 0x000fe20003fc6070 */
[----:B------:R-:W-:Y:S01]  /*3770*/  VIADD R152, R148, 0xffffffbd ;  /* 0xffffffbd94987836 */ /* 0x000fe20000000000 */
[----:B------:R-:W-:Y:S02]  /*3780*/  SEL R155, RZ, 0x1fffe, P5 ;  /* 0x0001fffeff9b7807 */ /* 0x000fe40002800000 */
[----:B------:R-:W-:-:S02]  /*3790*/  ISETP.GE.U32.AND P5, PT, R151, 0x7fffff84, PT ;  /* 0x7fffff849700780c */ /* 0x000fc40003fa6070 */
[----:B------:R-:W-:Y:S02]  /*37a0*/  SEL R151, RZ, 0x4, P6 ;  /* 0x00000004ff977807 */ /* 0x000fe40003000000 */
[----:B------:R-:W-:Y:S02]  /*37b0*/  SEL R164, RZ, 0x7fff8, P5 ;  /* 0x0007fff8ffa47807 */ /* 0x000fe40002800000 */
[----:B------:R-:W-:Y:S01]  /*37c0*/  ISETP.GE.U32.AND P5, PT, R152, 0x7fffff9e, PT ;  /* 0x7fffff9e9800780c */ /* 0x000fe20003fa6070 */
[C---:B------:R-:W-:Y:S01]  /*37d0*/  VIADD R152, R148.reuse, 0xffffffbf ;  /* 0xffffffbf94987836 */ /* 0x040fe20000000000 */
[----:B------:R-:W-:Y:S01]  /*37e0*/  ISETP.GE.U32.AND P6, PT, R157, 0x7fffff9d, PT ;  /* 0x7fffff9d9d00780c */ /* 0x000fe20003fc6070 */
[----:B------:R-:W-:Y:S01]  /*37f0*/  VIADD R157, R148, 0xffffffbe ;  /* 0xffffffbe949d7836 */ /* 0x000fe20000000000 */
[----:B------:R-:W-:Y:S02]  /*3800*/  SEL R168, RZ, 0x1fffe, P5 ;  /* 0x0001fffeffa87807 */ /* 0x000fe40002800000 */
[----:B------:R-:W-:Y:S01]  /*3810*/  ISETP.GE.U32.AND P5, PT, R152, 0x7fffffa0, PT ;  /* 0x7fffffa09800780c */ /* 0x000fe20003fa6070 */
[----:B------:R-:W-:Y:S01]  /*3820*/  VIADD R152, R148, 0xffffffb9 ;  /* 0xffffffb994987836 */ /* 0x000fe20000000000 */
[----:B------:R-:W-:-:S02]  /*3830*/  SEL R159, RZ, 0x1, P6 ;  /* 0x00000001ff9f7807 */ /* 0x000fc40003000000 */
[----:B------:R-:W-:Y:S02]  /*3840*/  ISETP.GE.U32.AND P6, PT, R157, 0x7fffff9f, PT ;  /* 0x7fffff9f9d00780c */ /* 0x000fe40003fc6070 */
[----:B------:R-:W-:Y:S01]  /*3850*/  SEL R166, RZ, 0x7fff8, P5 ;  /* 0x0007fff8ffa67807 */ /* 0x000fe20002800000 */
[----:B------:R-:W-:Y:S01]  /*3860*/  IMAD.IADD R159, R159, 0x1, R168 ;  /* 0x000000019f9f7824 */ /* 0x000fe200078e02a8 */
[----:B------:R-:W-:Y:S01]  /*3870*/  ISETP.GE.U32.AND P5, PT, R152, 0x7fffff9a, PT ;  /* 0x7fffff9a9800780c */ /* 0x000fe20003fa6070 */
[C---:B------:R-:W-:Y:S01]  /*3880*/  VIADD R152, R148.reuse, 0xffffffbb ;  /* 0xffffffbb94987836 */ /* 0x040fe20000000000 */
[----:B------:R-:W-:Y:S02]  /*3890*/  SEL R157, RZ, 0x4, P6 ;  /* 0x00000004ff9d7807 */ /* 0x000fe40003000000 */
[----:B------:R-:W-:Y:S01]  /*38a0*/  ISETP.GE.U32.AND P6, PT, R161, 0x7fffff99, PT ;  /* 0x7fffff99a100780c */ /* 0x000fe20003fc6070 */
[----:B------:R-:W-:Y:S01]  /*38b0*/  VIADD R161, R148, 0xffffffba ;  /* 0xffffffba94a17836 */ /* 0x000fe20000000000 */
[----:B------:R-:W-:-:S02]  /*38c0*/  SEL R172, RZ, 0x1fffe, P5 ;  /* 0x0001fffeffac7807 */ /* 0x000fc40002800000 */
[----:B------:R-:W-:Y:S01]  /*38d0*/  ISETP.GE.U32.AND P5, PT, R152, 0x7fffff9c, PT ;  /* 0x7fffff9c9800780c */ /* 0x000fe20003fa6070 */
[----:B------:R-:W-:Y:S01]  /*38e0*/  VIADD R152, R148, 0xffffffb5 ;  /* 0xffffffb594987836 */ /* 0x000fe20000000000 */
[----:B------:R-:W-:Y:S02]  /*38f0*/  SEL R163, RZ, 0x1, P6 ;  /* 0x00000001ffa37807 */ /* 0x000fe40003000000 */
[----:B------:R-:W-:Y:S02]  /*3900*/  ISETP.GE.U32.AND P6, PT, R161, 0x7fffff9b, PT ;  /* 0x7fffff9ba100780c */ /* 0x000fe40003fc6070 */
[----:B------:R-:W-:Y:S01]  /*3910*/  SEL R170, RZ, 0x7fff8, P5 ;  /* 0x0007fff8ffaa7807 */ /* 0x000fe20002800000 */
[----:B------:R-:W-:Y:S01]  /*3920*/  IMAD.IADD R163, R163, 0x1, R172 ;  /* 0x00000001a3a37824 */ /* 0x000fe200078e02ac */
[----:B------:R-:W-:Y:S01]  /*3930*/  ISETP.GE.U32.AND P5, PT, R152, 0x7fffff96, PT ;  /* 0x7fffff969800780c */ /* 0x000fe20003fa6070 */
[----:B------:R-:W-:Y:S01]  /*3940*/  VIADD R152, R148, 0xffffffb7 ;  /* 0xffffffb794987836 */ /* 0x000fe20000000000 */
[----:B------:R-:W-:-:S02]  /*3950*/  SEL R161, RZ, 0x4, P6 ;  /* 0x00000004ffa17807 */ /* 0x000fc40003000000 */
[----:B------:R-:W-:Y:S01]  /*3960*/  ISETP.GE.U32.AND P6, PT, R165, 0x7fffff95, PT ;  /* 0x7fffff95a500780c */ /* 0x000fe20003fc6070 */
[----:B------:R-:W-:Y:S01]  /*3970*/  VIADD R165, R148, 0xffffffb6 ;  /* 0xffffffb694a57836 */ /* 0x000fe20000000000 */
[----:B------:R-:W-:Y:S02]  /*3980*/  SEL R176, RZ, 0x1fffe, P5 ;  /* 0x0001fffeffb07807 */ /* 0x000fe40002800000 */
[----:B------:R-:W-:Y:S01]  /*3990*/  ISETP.GE.U32.AND P5, PT, R152, 0x7fffff98, PT ;  /* 0x7fffff989800780c */ /* 0x000fe20003fa6070 */
[----:B------:R-:W-:Y:S01]  /*39a0*/  VIADD R152, R148, 0xffffffb1 ;  /* 0xffffffb194987836 */ /* 0x000fe20000000000 */
[----:B------:R-:W-:Y:S02]  /*39b0*/  SEL R167, RZ, 0x1, P6 ;  /* 0x00000001ffa77807 */ /* 0x000fe40003000000 */
[----:B------:R-:W-:Y:S02]  /*39c0*/  ISETP.GE.U32.AND P6, PT, R165, 0x7fffff97, PT ;  /* 0x7fffff97a500780c */ /* 0x000fe40003fc6070 */
[----:B------:R-:W-:Y:S01]  /*39d0*/  SEL R174, RZ, 0x7fff8, P5 ;  /* 0x0007fff8ffae7807 */ /* 0x000fe20002800000 */
[----:B------:R-:W-:Y:S01]  /*39e0*/  IMAD.IADD R167, R167, 0x1, R176 ;  /* 0x00000001a7a77824 */ /* 0x000fe200078e02b0 */
[----:B------:R-:W-:-:S02]  /*39f0*/  SEL R165, RZ, 0x4, P6 ;  /* 0x00000004ffa57807 */ /* 0x000fc40003000000 */
[----:B------:R-:W-:Y:S01]  /*3a00*/  ISETP.GE.U32.AND P5, PT, R152, 0x7fffff92, PT ;  /* 0x7fffff929800780c */ /* 0x000fe20003fa6070 */
[C---:B------:R-:W-:Y:S01]  /*3a10*/  VIADD R152, R148.reuse, 0xffffffb3 ;  /* 0xffffffb394987836 */ /* 0x040fe20000000000 */
[----:B------:R-:W-:Y:S01]  /*3a20*/  ISETP.GE.U32.AND P6, PT, R169, 0x7fffff91, PT ;  /* 0x7fffff91a900780c */ /* 0x000fe20003fc6070 */
[----:B------:R-:W-:Y:S01]  /*3a30*/  VIADD R169, R148, 0xffffffb2 ;  /* 0xffffffb294a97836 */ /* 0x000fe20000000000 */
[----:B------:R-:W-:Y:S02]  /*3a40*/  SEL R180, RZ, 0x1fffe, P5 ;  /* 0x0001fffeffb47807 */ /* 0x000fe40002800000 */
[----:B------:R-:W-:Y:S02]  /*3a50*/  SEL R171, RZ, 0x1, P6 ;  /* 0x00000001ffab7807 */ /* 0x000fe40003000000 */
[----:B------:R-:W-:Y:S01]  /*3a60*/  ISETP.GE.U32.AND P5, PT, R152, 0x7fffff94, PT ;  /* 0x7fffff949800780c */ /* 0x000fe20003fa6070 */
[----:B------:R-:W-:Y:S01]  /*3a70*/  VIADD R152, R148, 0xffffffc0 ;  /* 0xffffffc094987836 */ /* 0x000fe20000000000 */
[----:B------:R-:W-:Y:S01]  /*3a80*/  ISETP.GE.U32.AND P6, PT, R169, 0x7fffff93, PT ;  /* 0x7fffff93a900780c */ /* 0x000fe20003fc6070 */
[----:B------:R-:W-:Y:S01]  /*3a90*/  IMAD.IADD R171, R171, 0x1, R180 ;  /* 0x00000001abab7824 */ /* 0x000fe200078e02b4 */
[----:B------:R-:W-:-:S02]  /*3aa0*/  SEL R178, RZ, 0x7fff8, P5 ;  /* 0x0007fff8ffb27807 */ /* 0x000fc40002800000 */
[----:B------:R-:W-:Y:S02]  /*3ab0*/  SEL R169, RZ, 0x4, P6 ;  /* 0x00000004ffa97807 */ /* 0x000fe40003000000 */
[----:B------:R-:W-:Y:S02]  /*3ac0*/  ISETP.GE.U32.AND P6, PT, R152, 0x7fffffa1, PT ;  /* 0x7fffffa19800780c */ /* 0x000fe40003fc6070 */
[----:B------:R-:W-:Y:S02]  /*3ad0*/  ISETP.GE.U32.AND P5, PT, R23, 0x7fffff81, PT ;  /* 0x7fffff811700780c */ /* 0x000fe40003fa6070 */
[----:B------:R-:W-:Y:S02]  /*3ae0*/  SEL R187, RZ, 0x1, P6 ;  /* 0x00000001ffbb7807 */ /* 0x000fe40003000000 */
[----:B------:R-:W-:Y:S02]  /*3af0*/  LOP3.LUT R179, R179, 0x3, RZ, 0xc0, !PT ;  /* 0x00000003b3b37812 */ /* 0x000fe400078ec0ff */
[----:B------:R-:W-:Y:S01]  /*3b00*/  SEL R148, RZ, 0x1, P5 ;  /* 0x00000001ff947807 */ /* 0x000fe20002800000 */
[----:B------:R-:W-:Y:S01]  /*3b10*/  IMAD.IADD R187, R187, 0x1, R194 ;  /* 0x00000001bbbb7824 */ /* 0x000fe200078e02c2 */
[----:B------:R-:W-:-:S02]  /*3b20*/  LOP3.LUT R183, R183, 0x3, RZ, 0xc0, !PT ;  /* 0x00000003b7b77812 */ /* 0x000fc400078ec0ff */
[----:B------:R-:W-:Y:S01]  /*3b30*/  IADD3 R177, R179, R184, R177 ;  /* 0x000000b8b3b17210 */ /* 0x000fe20007ffe0b1 */
[----:B------:R-:W-:Y:S01]  /*3b40*/  IMAD.IADD R148, R148, 0x1, R155 ;  /* 0x0000000194947824 */ /* 0x000fe200078e029b */
[----:B------:R-:W-:Y:S01]  /*3b50*/  LOP3.LUT R187, R187, 0x3, RZ, 0xc0, !PT ;  /* 0x00000003bbbb7812 */ /* 0x000fe200078ec0ff */
[----:B------:R-:W-:Y:S01]  /*3b60*/  IMAD.U32 R155, RZ, RZ, UR13 ;  /* 0x0000000dff9b7e24 */ /* 0x000fe2000f8e00ff */
[----:B------:R-:W-:Y:S02]  /*3b70*/  LOP3.LUT R113, R113, 0x3, RZ, 0xc0, !PT ;  /* 0x0000000371717812 */ /* 0x000fe400078ec0ff */
[----:B------:R-:W-:Y:S02]  /*3b80*/  IADD3 R185, R187, R192, R185 ;  /* 0x000000c0bbb97210 */ /* 0x000fe40007ffe0b9 */
[----:B------:R-:W-:Y:S02]  /*3b90*/  IADD3 R181, R183, R188, R181 ;  /* 0x000000bcb7b57210 */ /* 0x000fe40007ffe0b5 */
[----:B------:R-:W-:Y:S01]  /*3ba0*/  IADD3 R111, R113, R150, R111 ;  /* 0x00000096716f7210 */ /* 0x000fe20007ffe06f */
[----:B------:R-:W-:Y:S01]  /*3bb0*/  IMAD.SHL.U32 R150, R177, 0x100, RZ ;  /* 0x00000100b1967824 */ /* 0x000fe200078e00ff */
[----:B------:R-:W-:-:S02]  /*3bc0*/  LOP3.LUT R154, R185, 0xf, RZ, 0xc0, !PT ;  /* 0x0000000fb99a7812 */ /* 0x000fc400078ec0ff */
[----:B------:R-:W-:Y:S01]  /*3bd0*/  LOP3.LUT R175, R175, 0x3, RZ, 0xc0, !PT ;  /* 0x00000003afaf7812 */ /* 0x000fe200078ec0ff */
[----:B------:R-:W-:Y:S01]  /*3be0*/  IMAD.SHL.U32 R111, R111, 0x100, RZ ;  /* 0x000001006f6f7824 */ /* 0x000fe200078e00ff */
[----:B------:R-:W-:Y:S01]  /*3bf0*/  LOP3.LUT R148, R148, 0x3, RZ, 0xc0, !PT ;  /* 0x0000000394947812 */ /* 0x000fe200078ec0ff */
[----:B------:R-:W-:Y:S01]  /*3c00*/  IMAD R154, R181, 0x10, R154 ;  /* 0x00000010b59a7824 */ /* 0x000fe200078e029a */
[----:B------:R-:W-:Y:S02]  /*3c10*/  IADD3 R173, R175, R182, R173 ;  /* 0x000000b6afad7210 */ /* 0x000fe40007ffe0ad */
[----:B------:R-:W-:Y:S02]  /*3c20*/  LOP3.LUT R150, R150, 0xf00, RZ, 0xe2, !PT ;  /* 0x00000f0096967812 */ /* 0x000fe400078ee2ff */
[----:B------:R-:W-:Y:S02]  /*3c30*/  LOP3.LUT R149, R149, 0x3, RZ, 0xc0, !PT ;  /* 0x0000000395957812 */ /* 0x000fe400078ec0ff */
[----:B------:R-:W-:Y:S01]  /*3c40*/  IADD3 R148, R148, R164, R151 ;  /* 0x000000a494947210 */ /* 0x000fe20007ffe097 */
[----:B------:R-:W-:Y:S01]  /*3c50*/  IMAD R150, R173, 0x1000, R150 ;  /* 0x00001000ad967824 */ /* 0x000fe200078e0296 */
[----:B------:R-:W-:Y:S01]  /*3c60*/  LOP3.LUT R113, R154, 0xff, RZ, 0xc0, !PT ;  /* 0x000000ff9a717812 */ /* 0x000fe200078ec0ff */
[----:B------:R-:W-:Y:S01]  /*3c70*/  IMAD.U32 R151, RZ, RZ, UR35 ;  /* 0x00000023ff977e24 */ /* 0x000fe2000f8e00ff */
[----:B------:R-:W-:Y:S01]  /*3c80*/  LOP3.LUT R171, R171, 0x3, RZ, 0xc0, !PT ;  /* 0x00000003abab7812 */ /* 0x000fe200078ec0ff */
[----:B------:R-:W-:Y:S01]  /*3c90*/  IMAD.WIDE R154, R155, 0x4, R84 ;  /* 0x000000049b9a7825 */ /* 0x000fe200078e0254 */
[----:B------:R-:W-:-:S02]  /*3ca0*/  IADD3 R115, R149, R156, R115 ;  /* 0x0000009c95737210 */ /* 0x000fc40007ffe073 */
[----:B------:R-:W-:Y:S01]  /*3cb0*/  LOP3.LUT R148, R148, 0xf, RZ, 0xc0, !PT ;  /* 0x0000000f94947812 */ /* 0x000fe200078ec0ff */
[----:B------:R-:W-:Y:S01]  /*3cc0*/  IMAD.IADD R113, R150, 0x1, R113 ;  /* 0x0000000196717824 */ /* 0x000fe200078e0271 */
[----:B------:R-:W-:Y:S01]  /*3cd0*/  IADD3 R169, R171, R178, R169 ;  /* 0x000000b2aba97210 */ /* 0x000fe20007ffe0a9 */
[----:B------:R-:W-:Y:S01]  /*3ce0*/  IMAD.U32 R149, RZ, RZ, UR35 ;  /* 0x00000023ff957e24 */ /* 0x000fe2000f8e00ff */
[----:B------:R-:W-:Y:S01]  /*3cf0*/  LOP3.LUT R167, R167, 0x3, RZ, 0xc0, !PT ;  /* 0x00000003a7a77812 */ /* 0x000fe200078ec0ff */
[----:B------:R-:W-:Y:S01]  /*3d00*/  IMAD R115, R115, 0x10, R148 ;  /* 0x0000001073737824 */ /* 0x000fe200078e0294 */
[----:B------:R-:W-:Y:S01]  /*3d10*/  LOP3.LUT R148, R169, 0xf, RZ, 0xc0, !PT ;  /* 0x0000000fa9947812 */ /* 0x000fe200078ec0ff */
[----:B------:R-:W-:Y:S01]  /*3d20*/  IMAD.WIDE R68, R149, 0x4, R68 ;  /* 0x0000000495447825 */ /* 0x000fe200078e0244 */
[----:B------:R-:W-:Y:S02]  /*3d30*/  IADD3 R165, R167, R174, R165 ;  /* 0x000000aea7a57210 */ /* 0x000fe40007ffe0a5 */
[----:B------:R-:W-:Y:S01]  /*3d40*/  LOP3.LUT R113, R113, 0xffff, RZ, 0xc0, !PT ;  /* 0x0000ffff71717812 */ /* 0x000fe200078ec0ff */
[----:B------:R-:W-:Y:S01]  /*3d50*/  IMAD.WIDE R70, R149, 0x4, R70 ;  /* 0x0000000495467825 */ /* 0x000fe200078e0246 */
[----:B------:R-:W-:Y:S01]  /*3d60*/  LOP3.LUT R163, R163, 0x3, RZ, 0xc0, !PT ;  /* 0x00000003a3a37812 */ /* 0x000fe200078ec0ff */
[----:B------:R-:W-:Y:S01]  /*3d70*/  LDGSTS.E [R93+0x4004], desc[UR32][R68.64], !P3 ;  /* 0x04004000445d7fae */ /* 0x000fe2000d921860 */
[----:B------:R-:W-:Y:S01]  /*3d80*/  SHF.R.U32.HI R150, RZ, 0xf, R113 ;  /* 0x0000000fff967819 */ /* 0x000fe20000011671 */
[----:B------:R-:W-:Y:S01]  /*3d90*/  IMAD R165, R165, 0x10, R148 ;  /* 0x00000010a5a57824 */ /* 0x000fe200078e0294 */
[----:B------:R-:W-:Y:S01]  /*3da0*/  LOP3.LUT R148, R111, 0xf00, RZ, 0xe2, !PT ;  /* 0x00000f006f947812 */ /* 0x000fe200078ee2ff */
[----:B------:R-:W-:Y:S01]  /*3db0*/  IMAD.WIDE R72, R149, 0x4, R72 ;  /* 0x0000000495487825 */ /* 0x000fe200078e0248 */
[----:B------:R-:W-:Y:S01]  /*3dc0*/  LOP3.LUT P3, RZ, R150, 0x1, RZ, 0xc0, !PT ;  /* 0x0000000196ff7812 */ /* 0x000fe2000786c0ff */
[----:B------:R-:W-:Y:S01]  /*3dd0*/  LDGSTS.E [R93+0x4008], desc[UR32][R70.64], !P4 ;  /* 0x04008000465d7fae */ /* 0x000fe2000e121860 */
[----:B------:R-:W-:Y:S01]  /*3de0*/  IADD3 R161, R163, R170, R161 ;  /* 0x000000aaa3a17210 */ /* 0x000fe20007ffe0a1 */
[----:B------:R-:W-:Y:S01]  /*3df0*/  IMAD R107, R107, 0x1000, R148 ;  /* 0x000010006b6b7824 */ /* 0x000fe200078e0294 */
[--C-:B------:R-:W-:Y:S01]  /*3e00*/  SHF.R.U32.HI R148, RZ, 0xd, R113.reuse ;  /* 0x0000000dff947819 */ /* 0x100fe20000011671 */
[----:B------:R-:W-:Y:S01]  /*3e10*/  LDGSTS.E [R93+0x400c], desc[UR32][R72.64], !P2 ;  /* 0x0400c000485d7fae */ /* 0x000fe2000d121860 */
[----:B------:R-:W-:Y:S01]  /*3e20*/  SHF.R.U32.HI R111, RZ, 0xe, R113 ;  /* 0x0000000eff6f7819 */ /* 0x000fe20000011671 */
[----:B------:R-:W-:Y:S01]  /*3e30*/  IMAD.WIDE R74, R151, 0x4, R74 ;  /* 0x00000004974a7825 */ /* 0x000fe200078e024a */
[----:B------:R-:W-:-:S02]  /*3e40*/  LOP3.LUT P2, RZ, R148, 0x1, RZ, 0xc0, !PT ;  /* 0x0000000194ff7812 */ /* 0x000fc4000784c0ff */
[----:B------:R-:W-:Y:S01]  /*3e50*/  LOP3.LUT P4, RZ, R111, 0x1, RZ, 0xc0, !PT ;  /* 0x000000016fff7812 */ /* 0x000fe2000788c0ff */
[----:B------:R-:W-:Y:S01]  /*3e60*/  IMAD.SHL.U32 R148, R161, 0x100, RZ ;  /* 0x00000100a1947824 */ /* 0x000fe200078e00ff */
[----:B------:R-:W-:Y:S01]  /*3e70*/  LOP3.LUT R159, R159, 0x3, RZ, 0xc0, !PT ;  /* 0x000000039f9f7812 */ /* 0x000fe200078ec0ff */
[----:B------:R-:W-:Y:S01]  /*3e80*/  LDGSTS.E [R95+0x4000], desc[UR32][R74.64], P3 ;  /* 0x040000004a5f7fae */ /* 0x000fe20009921860 */
[----:B------:R-:W-:Y:S01]  /*3e90*/  SHF.R.U32.HI R111, RZ, 0xc, R113 ;  /* 0x0000000cff6f7819 */ /* 0x000fe20000011671 */
[----:B------:R-:W-:Y:S01]  /*3ea0*/  IMAD.WIDE R146, R149, 0x4, R146 ;  /* 0x0000000495927825 */ /* 0x000fe200078e0292 */
[----:B------:R-:W-:Y:S02]  /*3eb0*/  IADD3 R157, R159, R166, R157 ;  /* 0x000000a69f9d7210 */ /* 0x000fe40007ffe09d */
[----:B------:R-:W-:Y:S01]  /*3ec0*/  LOP3.LUT R148, R148, 0xf00, RZ, 0xe2, !PT ;  /* 0x00000f0094947812 */ /* 0x000fe200078ee2ff */
[----:B------:R-:W-:Y:S01]  /*3ed0*/  IMAD.WIDE R144, R149, 0x4, R144 ;  /* 0x0000000495907825 */ /* 0x000fe200078e0290 */
[----:B------:R-:W-:-:S02]  /*3ee0*/  LOP3.LUT P3, RZ, R111, 0x1, RZ, 0xc0, !PT ;  /* 0x000000016fff7812 */ /* 0x000fc4000786c0ff */
[--C-:B------:R-:W-:Y:S01]  /*3ef0*/  SHF.R.U32.HI R111, RZ, 0xb, R113.reuse ;  /* 0x0000000bff6f7819 */ /* 0x100fe20000011671 */
[----:B------:R-:W-:Y:S01]  /*3f00*/  IMAD R157, R157, 0x1000, R148 ;  /* 0x000010009d9d7824 */ /* 0x000fe200078e0294 */
[----:B------:R-:W-:Y:S01]  /*3f10*/  SHF.R.U32.HI R148, RZ, 0xa, R113 ;  /* 0x0000000aff947819 */ /* 0x000fe20000011671 */
[----:B------:R-:W-:Y:S01]  /*3f20*/  LDGSTS.E [R95+0x4004], desc[UR32][R146.64], P4 ;  /* 0x04004000925f7fae */ /* 0x000fe2000a121860 */
[----:B------:R-:W-:Y:S01]  /*3f30*/  LOP3.LUT P4, RZ, R111, 0x1, RZ, 0xc0, !PT ;  /* 0x000000016fff7812 */ /* 0x000fe2000788c0ff */
[----:B------:R-:W-:Y:S01]  /*3f40*/  IMAD.WIDE R142, R151, 0x4, R142 ;  /* 0x00000004978e7825 */ /* 0x000fe200078e028e */
[----:B------:R-:W-:Y:S01]  /*3f50*/  SHF.R.U32.HI R111, RZ, 0x9, R113 ;  /* 0x00000009ff6f7819 */ /* 0x000fe20000011671 */
[----:B------:R-:W-:Y:S01]  /*3f60*/  LDGSTS.E [R95+0x4008], desc[UR32][R144.64], P2 ;  /* 0x04008000905f7fae */ /* 0x000fe20009121860 */
[----:B------:R-:W-:Y:S01]  /*3f70*/  LOP3.LUT P2, RZ, R148, 0x1, RZ, 0xc0, !PT ;  /* 0x0000000194ff7812 */ /* 0x000fe2000784c0ff */
[----:B------:R-:W-:Y:S01]  /*3f80*/  IMAD.WIDE R140, R149, 0x4, R140 ;  /* 0x00000004958c7825 */ /* 0x000fe200078e028c */
[----:B------:R-:W-:Y:S01]  /*3f90*/  LOP3.LUT R148, R115, 0xff, RZ, 0xc0, !PT ;  /* 0x000000ff73947812 */ /* 0x000fe200078ec0ff */
[----:B------:R-:W-:Y:S01]  /*3fa0*/  LDGSTS.E [R95+0x400c], desc[UR32][R142.64], P3 ;  /* 0x0400c0008e5f7fae */ /* 0x000fe20009921860 */
[----:B------:R-:W-:Y:S01]  /*3fb0*/  LOP3.LUT P3, RZ, R111, 0x1, RZ, 0xc0, !PT ;  /* 0x000000016fff7812 */ /* 0x000fe2000786c0ff */
[----:B------:R-:W-:Y:S01]  /*3fc0*/  IMAD.U32 R115, RZ, RZ, UR35 ;  /* 0x00000023ff737e24 */ /* 0x000fe2000f8e00ff */
[----:B------:R-:W-:Y:S01]  /*3fd0*/  SHF.R.U32.HI R111, RZ, 0x8, R113 ;  /* 0x00000008ff6f7819 */ /* 0x000fe20000011671 */
[----:B------:R-:W-:-:S02]  /*3fe0*/  IMAD.WIDE R136, R149, 0x4, R136 ;  /* 0x0000000495887825 */ /* 0x000fc400078e0288 */
[----:B------:R-:W-:Y:S01]  /*3ff0*/  LDGSTS.E [R97+0x4000], desc[UR32][R140.64], P4 ;  /* 0x040000008c617fae */ /* 0x000fe2000a121860 */
[----:B------:R-:W-:Y:S01]  /*4000*/  LOP3.LUT P4, RZ, R111, 0x1, RZ, 0xc0, !PT ;  /* 0x000000016fff7812 */ /* 0x000fe2000788c0ff */
[----:B------:R-:W-:Y:S01]  /*4010*/  IMAD.WIDE R138, R115, 0x4, R138 ;  /* 0x00000004738a7825 */ /* 0x000fe200078e028a */
[--C-:B------:R-:W-:Y:S02]  /*4020*/  SHF.R.U32.HI R115, RZ, 0x7, R113.reuse ;  /* 0x00000007ff737819 */ /* 0x100fe40000011671 */
[----:B------:R-:W-:Y:S01]  /*4030*/  SHF.R.U32.HI R111, RZ, 0x6, R113 ;  /* 0x00000006ff6f7819 */ /* 0x000fe20000011671 */
[----:B------:R-:W-:Y:S01]  /*4040*/  IMAD.WIDE R134, R149, 0x4, R134 ;  /* 0x0000000495867825 */ /* 0x000fe200078e0286 */
[----:B------:R-:W-:Y:S01]  /*4050*/  LDGSTS.E [R97+0x4004], desc[UR32][R138.64], P2 ;  /* 0x040040008a617fae */ /* 0x000fe20009121860 */
[----:B------:R-:W-:Y:S02]  /*4060*/  LOP3.LUT P2, RZ, R115, 0x1, RZ, 0xc0, !PT ;  /* 0x0000000173ff7812 */ /* 0x000fe4000784c0ff */
[----:B------:R-:W-:Y:S01]  /*4070*/  IMAD.U32 R115, RZ, RZ, UR35 ;  /* 0x00000023ff737e24 */ /* 0x000fe2000f8e00ff */
[----:B------:R-:W-:Y:S01]  /*4080*/  LDGSTS.E [R97+0x4008], desc[UR32][R136.64], P3 ;  /* 0x0400800088617fae */ /* 0x000fe20009921860 */
[----:B------:R-:W-:Y:S01]  /*4090*/  LOP3.LUT P3, RZ, R111, 0x1, RZ, 0xc0, !PT ;  /* 0x000000016fff7812 */ /* 0x000fe2000786c0ff */
[----:B------:R-:W-:Y:S01]  /*40a0*/  IMAD.WIDE R130, R149, 0x4, R130 ;  /* 0x0000000495827825 */ /* 0x000fe200078e0282 */
[----:B------:R-:W-:Y:S01]  /*40b0*/  SHF.R.U32.HI R111, RZ, 0x5, R113 ;  /* 0x00000005ff6f7819 */ /* 0x000fe20000011671 */
[----:B------:R-:W-:Y:S02]  /*40c0*/  LDGSTS.E [R97+0x400c], desc[UR32][R134.64], P4 ;  /* 0x0400c00086617fae */ /* 0x000fe4000a121860 */
[----:B------:R-:W-:Y:S01]  /*40d0*/  IMAD.WIDE R132, R115, 0x4, R132 ;  /* 0x0000000473847825 */ /* 0x000fe200078e0284 */
[----:B------:R-:W-:-:S02]  /*40e0*/  SHF.R.U32.HI R115, RZ, 0x4, R113 ;  /* 0x00000004ff737819 */ /* 0x000fc40000011671 */
[----:B------:R-:W-:Y:S01]  /*40f0*/  LOP3.LUT P4, RZ, R111, 0x1, RZ, 0xc0, !PT ;  /* 0x000000016fff7812 */ /* 0x000fe2000788c0ff */
[----:B------:R-:W-:Y:S01]  /*4100*/  IMAD.WIDE R128, R149, 0x4, R128 ;  /* 0x0000000495807825 */ /* 0x000fe200078e0280 */
[----:B------:R-:W-:Y:S01]  /*4110*/  LDGSTS.E [R99+0x4000], desc[UR32][R132.64], P2 ;  /* 0x0400000084637fae */ /* 0x000fe20009121860 */
[----:B------:R-:W-:Y:S02]  /*4120*/  LOP3.LUT P2, RZ, R115, 0x1, RZ, 0xc0, !PT ;  /* 0x0000000173ff7812 */ /* 0x000fe4000784c0ff */
[----:B------:R-:W-:Y:S01]  /*4130*/  SHF.R.U32.HI R111, RZ, 0x3, R113 ;  /* 0x00000003ff6f7819 */ /* 0x000fe20000011671 */
[----:B------:R-:W-:Y:S01]  /*4140*/  LDGSTS.E [R99+0x4004], desc[UR32][R130.64], P3 ;  /* 0x0400400082637fae */ /* 0x000fe20009921860 */
[----:B------:R-:W-:Y:S02]  /*4150*/  IMAD.U32 R115, RZ, RZ, UR35 ;  /* 0x00000023ff737e24 */ /* 0x000fe4000f8e00ff */
[----:B------:R-:W-:Y:S01]  /*4160*/  LOP3.LUT P3, RZ, R111, 0x1, RZ, 0xc0, !PT ;  /* 0x000000016fff7812 */ /* 0x000fe2000786c0ff */
[----:B------:R-:W-:Y:S01]  /*4170*/  IMAD.WIDE R124, R149, 0x4, R124 ;  /* 0x00000004957c7825 */ /* 0x000fe200078e027c */
[----:B------:R-:W-:-:S02]  /*4180*/  SHF.R.U32.HI R111, RZ, 0x2, R113 ;  /* 0x00000002ff6f7819 */ /* 0x000fc40000011671 */
[----:B------:R-:W-:Y:S01]  /*4190*/  LDGSTS.E [R99+0x4008], desc[UR32][R128.64], P4 ;  /* 0x0400800080637fae */ /* 0x000fe2000a121860 */
[----:B------:R-:W-:Y:S01]  /*41a0*/  IMAD.WIDE R126, R115, 0x4, R126 ;  /* 0x00000004737e7825 */ /* 0x000fe200078e027e */
[----:B------:R-:W-:Y:S02]  /*41b0*/  SHF.R.U32.HI R113, RZ, 0x1, R113 ;  /* 0x00000001ff717819 */ /* 0x000fe40000011671 */
[----:B------:R-:W-:Y:S01]  /*41c0*/  LOP3.LUT P4, RZ, R111, 0x1, RZ, 0xc0, !PT ;  /* 0x000000016fff7812 */ /* 0x000fe2000788c0ff */
[----:B------:R-:W-:Y:S01]  /*41d0*/  IMAD.IADD R107, R107, 0x1, R148 ;  /* 0x000000016b6b7824 */ /* 0x000fe200078e0294 */
[----:B------:R-:W-:Y:S01]  /*41e0*/  LDGSTS.E [R99+0x400c], desc[UR32][R126.64], P2 ;  /* 0x0400c0007e637fae */ /* 0x000fe20009121860 */
[----:B------:R-:W-:Y:S01]  /*41f0*/  ISETP.GT.AND P2, PT, R21, 0x3f, PT ;  /* 0x0000003f1500780c */ /* 0x000fe20003f44270 */
[----:B------:R-:W-:Y:S01]  /*4200*/  IMAD.U32 R111, RZ, RZ, UR35 ;  /* 0x00000023ff6f7e24 */ /* 0x000fe2000f8e00ff */
[----:B------:R-:W-:Y:S01]  /*4210*/  LOP3.LUT R148, R165, 0xff, RZ, 0xc0, !PT ;  /* 0x000000ffa5947812 */ /* 0x000fe200078ec0ff */
[----:B------:R-:W-:Y:S01]  /*4220*/  LDGSTS.E [R101+0x4000], desc[UR32][R124.64], P3 ;  /* 0x040000007c657fae */ /* 0x000fe20009921860 */
[----:B------:R-:W-:Y:S01]  /*4230*/  SEL R109, R109, RZ, P2 ;  /* 0x000000ff6d6d7207 */ /* 0x000fe20001000000 */
[----:B------:R-:W-:Y:S01]  /*4240*/  IMAD.WIDE R122, R111, 0x4, R122 ;  /* 0x000000046f7a7825 */ /* 0x000fe200078e027a */
[----:B------:R-:W-:-:S02]  /*4250*/  LOP3.LUT P3, RZ, R113, 0x1, RZ, 0xc0, !PT ;  /* 0x0000000171ff7812 */ /* 0x000fc4000786c0ff */
[----:B------:R-:W-:Y:S01]  /*4260*/  ISETP.NE.U32.AND P2, PT, R109, RZ, PT ;  /* 0x000000ff6d00720c */ /* 0x000fe20003f45070 */
[----:B------:R-:W-:Y:S01]  /*4270*/  IMAD.IADD R148, R157, 0x1, R148 ;  /* 0x000000019d947824 */ /* 0x000fe200078e0294 */
[----:B------:R-:W-:Y:S01]  /*4280*/  LDGSTS.E [R101+0x4004], desc[UR32][R122.64], P4 ;  /* 0x040040007a657fae */ /* 0x000fe2000a121860 */
[----:B------:R-:W-:Y:S02]  /*4290*/  IMAD.U32 R113, RZ, RZ, UR35 ;  /* 0x00000023ff717e24 */ /* 0x000fe4000f8e00ff */
[----:B------:R-:W-:Y:S01]  /*42a0*/  IMAD.U32 R151, RZ, RZ, UR13 ;  /* 0x0000000dff977e24 */ /* 0x000fe2000f8e00ff */
[----:B------:R-:W-:Y:S01]  /*42b0*/  PRMT R107, R107, 0x5410, R148 ;  /* 0x000054106b6b7816 */ /* 0x000fe20000000094 */
[----:B------:R-:W-:-:S03]  /*42c0*/  IMAD.WIDE R120, R113, 0x4, R120 ;  /* 0x0000000471787825 */ /* 0x000fc600078e0278 */
[----:B------:R-:W-:Y:S01]  /*42d0*/  SHF.R.U64 R111, R107, 0x1f, RZ ;  /* 0x0000001f6b6f7819 */ /* 0x000fe200000012ff */
[----:B------:R-:W-:Y:S01]  /*42e0*/  IMAD.WIDE R148, R149, 0x4, R118 ;  /* 0x0000000495947825 */ /* 0x000fe200078e0276 */
[----:B------:R-:W-:Y:S01]  /*42f0*/  LDGSTS.E [R101+0x4008], desc[UR32][R120.64], P3 ;  /* 0x0400800078657fae */ /* 0x000fe20009921860 */
[----:B------:R-:W-:Y:S02]  /*4300*/  SHF.R.U64 R109, R107, 0x1d, RZ ;  /* 0x0000001d6b6d7819 */ /* 0x000fe400000012ff */
[----:B------:R-:W-:Y:S01]  /*4310*/  LOP3.LUT P4, RZ, R111, 0x1, RZ, 0xc0, !PT ;  /* 0x000000016fff7812 */ /* 0x000fe2000788c0ff */
[----:B------:R-:W-:Y:S01]  /*4320*/  LDGSTS.E [R101+0x400c], desc[UR32][R148.64], !P6 ;  /* 0x0400c00094657fae */ /* 0x000fe2000f121860 */
[----:B------:R-:W-:Y:S01]  /*4330*/  SHF.R.U64 R111, R107, 0x1e, RZ ;  /* 0x0000001e6b6f7819 */ /* 0x000fe200000012ff */
[----:B------:R-:W-:Y:S01]  /*4340*/  IMAD.U32 R119, RZ, RZ, UR13 ;  /* 0x0000000dff777e24 */ /* 0x000fe2000f8e00ff */
[----:B------:R-:W-:Y:S01]  /*4350*/  LOP3.LUT P6, RZ, R109, 0x1, RZ, 0xc0, !PT ;  /* 0x000000016dff7812 */ /* 0x000fe200078cc0ff */
[----:B------:R-:W0:Y:S01]  /*4360*/  LDGDEPBAR ;  /* 0x00000000000079af */ /* 0x000e220000000000 */
[----:B------:R-:W-:Y:S01]  /*4370*/  LOP3.LUT P3, RZ, R111, 0x1, RZ, 0xc0, !PT ;  /* 0x000000016fff7812 */ /* 0x000fe2000786c0ff */
[----:B------:R-:W-:-:S02]  /*4380*/  IMAD.U32 R157, RZ, RZ, UR13 ;  /* 0x0000000dff9d7e24 */ /* 0x000fc4000f8e00ff */
[----:B------:R1:W-:Y:S01]  /*4390*/  LDGSTS.E [R103+0x12000], desc[UR32][R116.64], P2 ;  /* 0x1200000074677fae */ /* 0x0003e20009121860 */
[----:B------:R-:W-:Y:S02]  /*43a0*/  IMAD.U32 R109, RZ, RZ, UR13 ;  /* 0x0000000dff6d7e24 */ /* 0x000fe4000f8e00ff */
[----:B------:R-:W-:Y:S01]  /*43b0*/  IMAD.U32 R111, RZ, RZ, UR13 ;  /* 0x0000000dff6f7e24 */ /* 0x000fe2000f8e00ff */
[----:B------:R2:W-:Y:S01]  /*43c0*/  LDGSTS.E [R103+0x12400], desc[UR32][R86.64], P2 ;  /* 0x1240000056677fae */ /* 0x0005e20009121860 */
[----:B------:R-:W-:Y:S02]  /*43d0*/  IMAD.U32 R115, RZ, RZ, UR13 ;  /* 0x0000000dff737e24 */ /* 0x000fe4000f8e00ff */
[----:B------:R-:W-:Y:S01]  /*43e0*/  IMAD.U32 R113, RZ, RZ, UR13 ;  /* 0x0000000dff717e24 */ /* 0x000fe2000f8e00ff */
[----:B------:R-:W-:Y:S01]  /*43f0*/  LDGSTS.E [R103+0x12800], desc[UR32][R84.64], P2 ;  /* 0x1280000054677fae */ /* 0x000fe20009121860 */
[----:B------:R-:W-:-:S03]  /*4400*/  IMAD.WIDE R118, R119, 0x4, R116 ;  /* 0x0000000477767825 */ /* 0x000fc600078e0274 */
[----:B------:R3:W-:Y:S01]  /*4410*/  LDGSTS.E [R103+0x12c00], desc[UR32][R82.64], P2 ;  /* 0x12c0000052677fae */ /* 0x0007e20009121860 */
[----:B------:R-:W-:-:S03]  /*4420*/  IMAD.WIDE R150, R151, 0x4, R86 ;  /* 0x0000000497967825 */ /* 0x000fc600078e0256 */
[----:B------:R4:W-:Y:S01]  /*4430*/  LDGSTS.E [R103+0x13000], desc[UR32][R80.64], P2 ;  /* 0x1300000050677fae */ /* 0x0009e20009121860 */
[----:B------:R-:W-:-:S03]  /*4440*/  IMAD.WIDE R156, R157, 0x4, R82 ;  /* 0x000000049d9c7825 */ /* 0x000fc600078e0252 */
[----:B------:R5:W-:Y:S01]  /*4450*/  LDGSTS.E [R103+0x13400], desc[UR32][R78.64], P2 ;  /* 0x134000004e677fae */ /* 0x000be20009121860 */
[----:B-1----:R-:W-:-:S03]  /*4460*/  IMAD.WIDE R116, R109, 0x4, R80 ;  /* 0x000000046d747825 */ /* 0x002fc600078e0250 */
[----:B------:R-:W-:Y:S01]  /*4470*/  LDGSTS.E [R103+0x13800], desc[UR32][R76.64], P2 ;  /* 0x138000004c677fae */ /* 0x000fe20009121860 */
[----:B--2---:R-:W-:-:S03]  /*4480*/  IMAD.WIDE R86, R111, 0x4, R78 ;  /* 0x000000046f567825 */ /* 0x004fc600078e024e */
[----:B------:R1:W-:Y:S01]  /*4490*/  LDGSTS.E [R103+0x13c00], desc[UR32][R62.64], P2 ;  /* 0x13c000003e677fae */ /* 0x0003e20009121860 */
[----:B---3--:R-:W-:-:S03]  /*44a0*/  IMAD.WIDE R82, R115, 0x4, R62 ;  /* 0x0000000473527825 */ /* 0x008fc600078e023e */
[----:B------:R2:W-:Y:S01]  /*44b0*/  LDGSTS.E [R105+0x12200], desc[UR32][R36.64], P2 ;  /* 0x1220000024697fae */ /* 0x0005e20009121860 */
[----:B----4-:R-:W-:-:S03]  /*44c0*/  IMAD.WIDE R80, R109, 0x4, R36 ;  /* 0x000000046d507825 */ /* 0x010fc600078e0224 */
[----:B------:R3:W-:Y:S01]  /*44d0*/  LDGSTS.E [R105+0x12600], desc[UR32][R34.64], P2 ;  /* 0x1260000022697fae */ /* 0x0007e20009121860 */
[----:B-----5:R-:W-:-:S03]  /*44e0*/  IMAD.WIDE R78, R111, 0x4, R34 ;  /* 0x000000046f4e7825 */ /* 0x020fc600078e0222 */
[----:B------:R-:W-:Y:S01]  /*44f0*/  LDGSTS.E [R105+0x12a00], desc[UR32][R32.64], P2 ;  /* 0x12a0000020697fae */ /* 0x000fe20009121860 */
[----:B-1----:R-:W-:-:S03]  /*4500*/  IMAD.WIDE R62, R111, 0x4, R30 ;  /* 0x000000046f3e7825 */ /* 0x002fc600078e021e */
[----:B------:R-:W-:Y:S01]  /*4510*/  LDGSTS.E [R105+0x12e00], desc[UR32][R30.64], P2 ;  /* 0x12e000001e697fae */ /* 0x000fe20009121860 */
[----:B------:R-:W-:-:S03]  /*4520*/  IMAD.WIDE R84, R113, 0x4, R76 ;  /* 0x0000000471547825 */ /* 0x000fc600078e024c */
[----:B------:R-:W-:Y:S01]  /*4530*/  LDGSTS.E [R105+0x13200], desc[UR32][R28.64], P2 ;  /* 0x132000001c697fae */ /* 0x000fe20009121860 */
[----:B--2---:R-:W-:-:S03]  /*4540*/  IMAD.WIDE R36, R113, 0x4, R28 ;  /* 0x0000000471247825 */ /* 0x004fc600078e021c */
[----:B------:R1:W-:Y:S01]  /*4550*/  LDGSTS.E [R105+0x13600], desc[UR32][R26.64], P2 ;  /* 0x136000001a697fae */ /* 0x0003e20009121860 */
[----:B------:R-:W-:Y:S02]  /*4560*/  IMAD.U32 R111, RZ, RZ, UR35 ;  /* 0x00000023ff6f7e24 */ /* 0x000fe4000f8e00ff */
[----:B------:R-:W-:Y:S01]  /*4570*/  IMAD.U32 R113, RZ, RZ, UR35 ;  /* 0x00000023ff717e24 */ /* 0x000fe2000f8e00ff */
[----:B------:R2:W-:Y:S01]  /*4580*/  LDGSTS.E [R105+0x13a00], desc[UR32][R24.64], P2 ;  /* 0x13a0000018697fae */ /* 0x0005e20009121860 */
[----:B------:R-:W-:-:S03]  /*4590*/  IMAD.WIDE R76, R109, 0x4, R32 ;  /* 0x000000046d4c7825 */ /* 0x000fc600078e0220 */
[----:B------:R-:W-:Y:S01]  /*45a0*/  LDGSTS.E [R105+0x13e00], desc[UR32][R38.64], P2 ;  /* 0x13e0000026697fae */ /* 0x000fe20009121860 */
[----:B---3--:R-:W-:Y:S01]  /*45b0*/  IMAD.WIDE R34, R109, 0x4, R26 ;  /* 0x000000046d227825 */ /* 0x008fe200078e021a */
[----:B------:R-:W-:Y:S02]  /*45c0*/  SHF.R.U64 R109, R107, 0x1c, RZ ;  /* 0x0000001c6b6d7819 */ /* 0x000fe400000012ff */
[----:B------:R-:W0:Y:S01]  /*45d0*/  LDGDEPBAR ;  /* 0x00000000000079af */ /* 0x000e220000000000 */
[----:B------:R-:W-:Y:S01]  /*45e0*/  IMAD.WIDE R60, R111, 0x4, R60 ;  /* 0x000000046f3c7825 */ /* 0x000fe200078e023c */
[----:B------:R-:W-:Y:S03]  /*45f0*/  BAR.SYNC.DEFER_BLOCKING 0x0 ;  /* 0x0000000000007b1d */ /* 0x000fe60000010000 */
[----:B------:R-:W-:Y:S01]  /*4600*/  IMAD.WIDE R56, R113, 0x4, R56 ;  /* 0x0000000471387825 */ /* 0x000fe200078e0238 */
[----:B------:R-:W-:-:S02]  /*4610*/  LOP3.LUT P2, RZ, R109, 0x1, RZ, 0xc0, !PT ;  /* 0x000000016dff7812 */ /* 0x000fc4000784c0ff */
[----:B-1----:R-:W-:Y:S01]  /*4620*/  SHF.R.U64 R26, R107, 0x1b, RZ ;  /* 0x0000001b6b1a7819 */ /* 0x002fe200000012ff */
[----:B------:R-:W-:Y:S01]  /*4630*/  IMAD.WIDE R32, R115, 0x4, R24 ;  /* 0x0000000473207825 */ /* 0x000fe200078e0218 */
[----:B--2---:R-:W-:-:S03]  /*4640*/  SHF.R.U64 R24, R107, 0x1a, RZ ;  /* 0x0000001a6b187819 */ /* 0x004fc600000012ff */
[----:B------:R-:W-:Y:S02]  /*4650*/  IMAD.U32 R29, RZ, RZ, UR35 ;  /* 0x00000023ff1d7e24 */ /* 0x000fe4000f8e00ff */
[----:B------:R-:W-:Y:S02]  /*4660*/  IMAD.U32 R25, RZ, RZ, UR35 ;  /* 0x00000023ff197e24 */ /* 0x000fe4000f8e00ff */
[----:B------:R-:W-:-:S04]  /*4670*/  IMAD.WIDE R58, R29, 0x4, R58 ;  /* 0x000000041d3a7825 */ /* 0x000fc800078e023a */
[----:B------:R-:W-:-:S04]  /*4680*/  IMAD.WIDE R52, R25, 0x4, R52 ;  /* 0x0000000419347825 */ /* 0x000fc800078e0234 */
[----:B------:R-:W-:Y:S02]  /*4690*/  IMAD.U32 R27, RZ, RZ, UR35 ;  /* 0x00000023ff1b7e24 */ /* 0x000fe4000f8e00ff */
[----:B------:R-:W-:Y:S01]  /*46a0*/  IMAD.WIDE R54, R25, 0x4, R54 ;  /* 0x0000000419367825 */ /* 0x000fe200078e0236 */
[----:B------:R-:W-:Y:S01]  /*46b0*/  @!PT LDS RZ, [RZ] ;  /* 0x00000000fffff984 */ /* 0x000fe20000000800 */
[----:B------:R-:W-:Y:S01]  /*46c0*/  @!PT LDS RZ, [RZ] ;  /* 0x00000000fffff984 */ /* 0x000fe20000000800 */
[----:B------:R-:W-:Y:S01]  /*46d0*/  @!PT LDS RZ, [RZ] ;  /* 0x00000000fffff984 */ /* 0x000fe20000000800 */
[----:B------:R1:W-:Y:S01]  /*46e0*/  LDGSTS.E [R17+0x8000], desc[UR32][R60.64], P4 ;  /* 0x080000003c117fae */ /* 0x0003e2000a121860 */
[----:B------:R-:W-:Y:S02]  /*46f0*/  LOP3.LUT P4, RZ, R26, 0x1, RZ, 0xc0, !PT ;  /* 0x000000011aff7812 */ /* 0x000fe4000788c0ff */
[----:B------:R-:W-:Y:S01]  /*4700*/  IMAD.WIDE R48, R27, 0x4, R48 ;  /* 0x000000041b307825 */ /* 0x000fe200078e0230 */
[----:B------:R2:W-:Y:S01]  /*4710*/  LDGSTS.E [R17+0x8004], desc[UR32][R56.64], P3 ;  /* 0x0800400038117fae */ /* 0x0005e20009921860 */
[----:B------:R-:W-:Y:S02]  /*4720*/  LOP3.LUT P3, RZ, R24, 0x1, RZ, 0xc0, !PT ;  /* 0x0000000118ff7812 */ /* 0x000fe4000786c0ff */
[----:B------:R-:W-:Y:S01]  /*4730*/  SHF.R.U64 R24, R107, 0x19, RZ ;  /* 0x000000196b187819 */ /* 0x000fe200000012ff */
[----:B------:R-:W-:Y:S01]  /*4740*/  LDGSTS.E [R17+0x8008], desc[UR32][R58.64], P6 ;  /* 0x080080003a117fae */ /* 0x000fe2000b121860 */
[----:B------:R-:W-:-:S02]  /*4750*/  IMAD.WIDE R50, R25, 0x4, R50 ;  /* 0x0000000419327825 */ /* 0x000fc400078e0232 */
[----:B------:R-:W-:Y:S01]  /*4760*/  LOP3.LUT P6, RZ, R24, 0x1, RZ, 0xc0, !PT ;  /* 0x0000000118ff7812 */ /* 0x000fe200078cc0ff */
[----:B------:R3:W-:Y:S01]  /*4770*/  LDGSTS.E [R17+0x800c], desc[UR32][R52.64], P2 ;  /* 0x0800c00034117fae */ /* 0x0007e20009121860 */
[----:B------:R-:W-:Y:S01]  /*4780*/  SHF.R.U64 R24, R107, 0x18, RZ ;  /* 0x000000186b187819 */ /* 0x000fe200000012ff */
[----:B------:R-:W-:Y:S01]  /*4790*/  IMAD.WIDE R44, R27, 0x4, R44 ;  /* 0x000000041b2c7825 */ /* 0x000fe200078e022c */
[----:B-1----:R-:W-:Y:S01]  /*47a0*/  CS2R R60, SRZ ;  /* 0x00000000003c7805 */ /* 0x002fe2000001ff00 */
[----:B------:R-:W-:Y:S01]  /*47b0*/  LDGSTS.E [R89+0x8000], desc[UR32][R54.64], P4 ;  /* 0x0800000036597fae */ /* 0x000fe2000a121860 */
[----:B------:R-:W-:Y:S01]  /*47c0*/  LOP3.LUT P2, RZ, R24, 0x1, RZ, 0xc0, !PT ;  /* 0x0000000118ff7812 */ /* 0x000fe2000784c0ff */
[----:B------:R-:W-:Y:S01]  /*47d0*/  IMAD.WIDE R46, R25, 0x4, R46 ;  /* 0x00000004192e7825 */ /* 0x000fe200078e022e */
[----:B------:R-:W-:Y:S01]  /*47e0*/  SHF.R.U64 R24, R107, 0x17, RZ ;  /* 0x000000176b187819 */ /* 0x000fe200000012ff */
[----:B------:R1:W-:Y:S01]  /*47f0*/  LDGSTS.E [R89+0x8004], desc[UR32][R48.64], P3 ;  /* 0x0800400030597fae */ /* 0x0003e20009921860 */
[----:B--2---:R-:W-:Y:S01]  /*4800*/  CS2R R56, SRZ ;  /* 0x0000000000387805 */ /* 0x004fe2000001ff00 */
[----:B------:R-:W-:Y:S01]  /*4810*/  IMAD.WIDE R40, R27, 0x4, R40 ;  /* 0x000000041b287825 */ /* 0x000fe200078e0228 */
[----:B------:R-:W-:Y:S01]  /*4820*/  LOP3.LUT P4, RZ, R24, 0x1, RZ, 0xc0, !PT ;  /* 0x0000000118ff7812 */ /* 0x000fe2000788c0ff */
[----:B------:R2:W-:Y:S01]  /*4830*/  LDGSTS.E [R89+0x8008], desc[UR32][R50.64], P6 ;  /* 0x0800800032597fae */ /* 0x0005e2000b121860 */
[----:B---3--:R-:W-:Y:S01]  /*4840*/  SHF.R.U64 R17, R107, 0x15, RZ ;  /* 0x000000156b117819 */ /* 0x008fe200000012ff */
[----:B------:R-:W-:Y:S01]  /*4850*/  IMAD.WIDE R42, R25, 0x4, R42 ;  /* 0x00000004192a7825 */ /* 0x000fe200078e022a */
[----:B------:R-:W-:-:S02]  /*4860*/  SHF.R.U64 R24, R107, 0x16, RZ ;  /* 0x000000166b187819 */ /* 0x000fc400000012ff */
[----:B------:R-:W-:Y:S02]  /*4870*/  CS2R R58, SRZ ;  /* 0x00000000003a7805 */ /* 0x000fe4000001ff00 */
[----:B------:R-:W-:Y:S01]  /*4880*/  LOP3.LUT P6, RZ, R17, 0x1, RZ, 0xc0, !PT ;  /* 0x0000000111ff7812 */ /* 0x000fe200078cc0ff */
[----:B------:R3:W-:Y:S01]  /*4890*/  LDGSTS.E [R89+0x800c], desc[UR32][R44.64], P2 ;  /* 0x0800c0002c597fae */ /* 0x0007e20009121860 */
[----:B------:R-:W-:Y:S01]  /*48a0*/  LOP3.LUT P3, RZ, R24, 0x1, RZ, 0xc0, !PT ;  /* 0x0000000118ff7812 */ /* 0x000fe2000786c0ff */
[----:B------:R-:W-:Y:S01]  /*48b0*/  IMAD.WIDE R64, R27, 0x4, R64 ;  /* 0x000000041b407825 */ /* 0x000fe200078e0240 */
[C---:B------:R-:W-:Y:S02]  /*48c0*/  SHF.R.U64 R17, R107.reuse, 0x14, RZ ;  /* 0x000000146b117819 */ /* 0x040fe400000012ff */
[----:B-1----:R-:W-:Y:S02]  /*48d0*/  CS2R R48, SRZ ;  /* 0x0000000000307805 */ /* 0x002fe4000001ff00 */
[----:B------:R-:W-:Y:S01]  /*48e0*/  SHF.R.U64 R24, R107, 0x8, RZ ;  /* 0x000000086b187819 */ /* 0x000fe200000012ff */
[----:B------:R1:W-:Y:S01]  /*48f0*/  LDGSTS.E [R91+0x8000], desc[UR32][R46.64], P4 ;  /* 0x080000002e5b7fae */ /* 0x0003e2000a121860 */
[----:B------:R-:W-:Y:S01]  /*4900*/  LOP3.LUT P2, RZ, R17, 0x1, RZ, 0xc0, !PT ;  /* 0x0000000111ff7812 */ /* 0x000fe2000784c0ff */
[----:B------:R-:W-:Y:S01]  /*4910*/  IMAD.WIDE R66, R25, 0x4, R66 ;  /* 0x0000000419427825 */ /* 0x000fe200078e0242 */
[----:B------:R-:W-:-:S02]  /*4920*/  SHF.R.U64 R17, R107, 0x13, RZ ;  /* 0x000000136b117819 */ /* 0x000fc400000012ff */
[----:B--2---:R-:W-:Y:S02]  /*4930*/  CS2R R50, SRZ ;  /* 0x0000000000327805 */ /* 0x004fe4000001ff00 */
[----:B------:R-:W-:Y:S01]  /*4940*/  CS2R R52, SRZ ;  /* 0x0000000000347805 */ /* 0x000fe2000001ff00 */
[----:B------:R-:W-:Y:S01]  /*4950*/  IMAD.WIDE R68, R27, 0x4, R68 ;  /* 0x000000041b447825 */ /* 0x000fe200078e0244 */
[----:B------:R-:W-:Y:S01]  /*4960*/  LOP3.LUT P4, RZ, R17, 0x1, RZ, 0xc0, !PT ;  /* 0x0000000111ff7812 */ /* 0x000fe2000788c0ff */
[----:B------:R2:W-:Y:S01]  /*4970*/  LDGSTS.E [R91+0x8004], desc[UR32][R40.64], P3 ;  /* 0x08004000285b7fae */ /* 0x0005e20009921860 */
[----:B------:R-:W-:Y:S01]  /*4980*/  SHF.R.U64 R17, R107, 0x12, RZ ;  /* 0x000000126b117819 */ /* 0x000fe200000012ff */
[----:B------:R-:W-:Y:S01]  /*4990*/  IMAD.WIDE R70, R25, 0x4, R70 ;  /* 0x0000000419467825 */ /* 0x000fe200078e0246 */
[----:B---3--:R-:W-:Y:S01]  /*49a0*/  CS2R R44, SRZ ;  /* 0x00000000002c7805 */ /* 0x008fe2000001ff00 */
[----:B------:R3:W-:Y:S01]  /*49b0*/  LDGSTS.E [R91+0x8008], desc[UR32][R42.64], P6 ;  /* 0x080080002a5b7fae */ /* 0x0007e2000b121860 */
[----:B------:R-:W-:Y:S01]  /*49c0*/  LOP3.LUT P3, RZ, R17, 0x1, RZ, 0xc0, !PT ;  /* 0x0000000111ff7812 */ /* 0x000fe2000786c0ff */
[----:B------:R-:W-:Y:S01]  /*49d0*/  IMAD.WIDE R72, R27, 0x4, R72 ;  /* 0x000000041b487825 */ /* 0x000fe200078e0248 */
[----:B------:R-:W-:Y:S01]  /*49e0*/  SHF.R.U64 R17, R107, 0x11, RZ ;  /* 0x000000116b117819 */ /* 0x000fe200000012ff */
[----:B------:R4:W-:Y:S01]  /*49f0*/  LDGSTS.E [R91+0x800c], desc[UR32][R64.64], P2 ;  /* 0x0800c000405b7fae */ /* 0x0009e20009121860 */
[----:B-1----:R-:W-:Y:S01]  /*4a00*/  CS2R R46, SRZ ;  /* 0x00000000002e7805 */ /* 0x002fe2000001ff00 */
[----:B------:R-:W-:Y:S01]  /*4a10*/  IMAD.WIDE R74, R25, 0x4, R74 ;  /* 0x00000004194a7825 */ /* 0x000fe200078e024a */
[----:B------:R-:W-:Y:S01]  /*4a20*/  LOP3.LUT P6, RZ, R17, 0x1, RZ, 0xc0, !PT ;  /* 0x0000000111ff7812 */ /* 0x000fe200078cc0ff */
[----:B------:R1:W-:Y:S01]  /*4a30*/  LDGSTS.E [R93+0x8000], desc[UR32][R66.64], P4 ;  /* 0x08000000425d7fae */ /* 0x0003e2000a121860 */
[----:B------:R-:W-:Y:S01]  /*4a40*/  SHF.R.U64 R17, R107, 0x10, RZ ;  /* 0x000000106b117819 */ /* 0x000fe200000012ff */
[----:B------:R-:W-:Y:S01]  /*4a50*/  IMAD.WIDE R146, R27, 0x4, R146 ;  /* 0x000000041b927825 */ /* 0x000fe200078e0292 */
[----:B--2---:R-:W-:-:S02]  /*4a60*/  CS2R R40, SRZ ;  /* 0x0000000000287805 */ /* 0x004fc4000001ff00 */
[----:B---3--:R-:W-:Y:S02]  /*4a70*/  CS2R R42, SRZ ;  /* 0x00000000002a7805 */ /* 0x008fe4000001ff00 */
[----:B------:R-:W-:Y:S01]  /*4a80*/  LOP3.LUT P2, RZ, R17, 0x1, RZ, 0xc0, !PT ;  /* 0x0000000111ff7812 */ /* 0x000fe2000784c0ff */
[----:B------:R2:W-:Y:S01]  /*4a90*/  LDGSTS.E [R93+0x8004], desc[UR32][R68.64], P3 ;  /* 0x08004000445d7fae */ /* 0x0005e20009921860 */
[----:B------:R-:W-:Y:S01]  /*4aa0*/  SHF.R.U64 R17, R107, 0xf, RZ ;  /* 0x0000000f6b117819 */ /* 0x000fe200000012ff */
[----:B------:R-:W-:Y:S01]  /*4ab0*/  IMAD.WIDE R144, R25, 0x4, R144 ;  /* 0x0000000419907825 */ /* 0x000fe200078e0290 */
[----:B----4-:R-:W-:Y:S02]  /*4ac0*/  CS2R R64, SRZ ;  /* 0x0000000000407805 */ /* 0x010fe4000001ff00 */
[----:B------:R-:W-:Y:S02]  /*4ad0*/  CS2R R54, SRZ ;  /* 0x0000000000367805 */ /* 0x000fe4000001ff00 */
[----:B------:R-:W-:Y:S01]  /*4ae0*/  LOP3.LUT P4, RZ, R17, 0x1, RZ, 0xc0, !PT ;  /* 0x0000000111ff7812 */ /* 0x000fe2000788c0ff */
[----:B------:R3:W-:Y:S01]  /*4af0*/  LDGSTS.E [R93+0x8008], desc[UR32][R70.64], P6 ;  /* 0x08008000465d7fae */ /* 0x0007e2000b121860 */
[----:B------:R-:W-:Y:S01]  /*4b00*/  SHF.R.U64 R17, R107, 0xe, RZ ;  /* 0x0000000e6b117819 */ /* 0x000fe200000012ff */
[----:B------:R-:W-:Y:S01]  /*4b10*/  IMAD.WIDE R142, R27, 0x4, R142 ;  /* 0x000000041b8e7825 */ /* 0x000fe200078e028e */
[----:B-1----:R-:W-:-:S02]  /*4b20*/  CS2R R66, SRZ ;  /* 0x0000000000427805 */ /* 0x002fc4000001ff00 */
[----:B------:R-:W-:Y:S01]  /*4b30*/  LOP3.LUT P3, RZ, R17, 0x1, RZ, 0xc0, !PT ;  /* 0x0000000111ff7812 */ /* 0x000fe2000786c0ff */
[----:B------:R1:W-:Y:S01]  /*4b40*/  LDGSTS.E [R93+0x800c], desc[UR32][R72.64], P2 ;  /* 0x0800c000485d7fae */ /* 0x0003e20009121860 */
[----:B------:R-:W-:Y:S01]  /*4b50*/  SHF.R.U64 R17, R107, 0xd, RZ ;  /* 0x0000000d6b117819 */ /* 0x000fe200000012ff */
[----:B------:R-:W-:Y:S01]  /*4b60*/  IMAD.WIDE R140, R25, 0x4, R140 ;  /* 0x00000004198c7825 */ /* 0x000fe200078e028c */
[----:B--2---:R-:W-:Y:S02]  /*4b70*/  CS2R R68, SRZ ;  /* 0x0000000000447805 */ /* 0x004fe4000001ff00 */
[----:B------:R-:W-:Y:S01]  /*4b80*/  LOP3.LUT P6, RZ, R17, 0x1, RZ, 0xc0, !PT ;  /* 0x0000000111ff7812 */ /* 0x000fe200078cc0ff */
[----:B------:R2:W-:Y:S01]  /*4b90*/  LDGSTS.E [R95+0x8000], desc[UR32][R74.64], P4 ;  /* 0x080000004a5f7fae */ /* 0x0005e2000a121860 */
[----:B------:R-:W-:Y:S01]  /*4ba0*/  SHF.R.U64 R17, R107, 0xc, RZ ;  /* 0x0000000c6b117819 */ /* 0x000fe200000012ff */
[----:B------:R-:W-:Y:S01]  /*4bb0*/  IMAD.WIDE R138, R27, 0x4, R138 ;  /* 0x000000041b8a7825 */ /* 0x000fe200078e028a */
[----:B---3--:R-:W-:-:S02]  /*4bc0*/  CS2R R70, SRZ ;  /* 0x0000000000467805 */ /* 0x008fc4000001ff00 */
[----:B------:R-:W-:Y:S01]  /*4bd0*/  LOP3.LUT P2, RZ, R17, 0x1, RZ, 0xc0, !PT ;  /* 0x0000000111ff7812 */ /* 0x000fe2000784c0ff */
[----:B------:R-:W-:Y:S01]  /*4be0*/  LDGSTS.E [R95+0x8004], desc[UR32][R146.64], P3 ;  /* 0x08004000925f7fae */ /* 0x000fe20009921860 */
[----:B------:R-:W-:Y:S01]  /*4bf0*/  SHF.R.U64 R17, R107, 0xb, RZ ;  /* 0x0000000b6b117819 */ /* 0x000fe200000012ff */
[----:B------:R-:W-:Y:S01]  /*4c00*/  IMAD.WIDE R134, R25, 0x4, R134 ;  /* 0x0000000419867825 */ /* 0x000fe200078e0286 */
[----:B-1----:R-:W-:Y:S02]  /*4c10*/  CS2R R72, SRZ ;  /* 0x0000000000487805 */ /* 0x002fe4000001ff00 */
[----:B------:R-:W-:Y:S01]  /*4c20*/  LOP3.LUT P4, RZ, R17, 0x1, RZ, 0xc0, !PT ;  /* 0x0000000111ff7812 */ /* 0x000fe2000788c0ff */
[----:B------:R-:W-:Y:S01]  /*4c30*/  LDGSTS.E [R95+0x8008], desc[UR32][R144.64], P6 ;  /* 0x08008000905f7fae */ /* 0x000fe2000b121860 */
[----:B------:R-:W-:Y:S01]  /*4c40*/  SHF.R.U64 R17, R107, 0xa, RZ ;  /* 0x0000000a6b117819 */ /* 0x000fe200000012ff */
[----:B------:R-:W-:Y:S01]  /*4c50*/  IMAD.WIDE R132, R27, 0x4, R132 ;  /* 0x000000041b847825 */ /* 0x000fe200078e0284 */
[----:B--2---:R-:W-:-:S02]  /*4c60*/  CS2R R74, SRZ ;  /* 0x00000000004a7805 */ /* 0x004fc4000001ff00 */
[----:B------:R-:W-:Y:S01]  /*4c70*/  LOP3.LUT P3, RZ, R17, 0x1, RZ, 0xc0, !PT ;  /* 0x0000000111ff7812 */ /* 0x000fe2000786c0ff */
[----:B------:R-:W-:Y:S01]  /*4c80*/  LDGSTS.E [R95+0x800c], desc[UR32][R142.64], P2 ;  /* 0x0800c0008e5f7fae */ /* 0x000fe20009121860 */
[----:B------:R-:W-:Y:S01]  /*4c90*/  SHF.R.U64 R17, R107, 0x9, RZ ;  /* 0x000000096b117819 */ /* 0x000fe200000012ff */
[----:B------:R-:W-:Y:S01]  /*4ca0*/  IMAD.WIDE R130, R25, 0x4, R130 ;  /* 0x0000000419827825 */ /* 0x000fe200078e0282 */
[----:B------:R-:W-:Y:S02]  /*4cb0*/  LOP3.LUT P2, RZ, R24, 0x1, RZ, 0xc0, !PT ;  /* 0x0000000118ff7812 */ /* 0x000fe4000784c0ff */
[----:B------:R-:W-:Y:S01]  /*4cc0*/  LOP3.LUT P6, RZ, R17, 0x1, RZ, 0xc0, !PT ;  /* 0x0000000111ff7812 */ /* 0x000fe200078cc0ff */
[----:B------:R-:W-:Y:S01]  /*4cd0*/  LDGSTS.E [R97+0x8000], desc[UR32][R140.64], P4 ;  /* 0x080000008c617fae */ /* 0x000fe2000a121860 */
[----:B------:R-:W-:Y:S01]  /*4ce0*/  SHF.R.U64 R17, R107, 0x7, RZ ;  /* 0x000000076b117819 */ /* 0x000fe200000012ff */
[----:B------:R-:W-:Y:S01]  /*4cf0*/  IMAD.WIDE R128, R27, 0x4, R128 ;  /* 0x000000041b807825 */ /* 0x000fe200078e0280 */
[----:B------:R-:W-:-:S02]  /*4d00*/  SHF.R.U64 R24, R107, 0x6, RZ ;  /* 0x000000066b187819 */ /* 0x000fc400000012ff */
[----:B------:R-:W-:Y:S01]  /*4d10*/  LOP3.LUT P4, RZ, R17, 0x1, RZ, 0xc0, !PT ;  /* 0x0000000111ff7812 */ /* 0x000fe2000788c0ff */
[----:B------:R-:W-:Y:S01]  /*4d20*/  IMAD.U32 R17, RZ, RZ, UR35 ;  /* 0x00000023ff117e24 */ /* 0x000fe2000f8e00ff */
[----:B------:R-:W-:Y:S01]  /*4d30*/  LDGSTS.E [R97+0x8004], desc[UR32][R138.64], P3 ;  /* 0x080040008a617fae */ /* 0x000fe20009921860 */
[----:B------:R-:W-:Y:S01]  /*4d40*/  ISETP.GE.AND P3, PT, R5, R152, PT ;  /* 0x000000980500720c */ /* 0x000fe20003f66270 */
[----:B------:R-:W-:-:S04]  /*4d50*/  IMAD.WIDE R126, R29, 0x4, R126 ;  /* 0x000000041d7e7825 */ /* 0x000fc800078e027e */
[----:B------:R-:W-:Y:S01]  /*4d60*/  IMAD.WIDE R136, R17, 0x4, R136 ;  /* 0x0000000411887825 */ /* 0x000fe200078e0288 */
[----:B------:R-:W-:-:S03]  /*4d70*/  SHF.R.U64 R17, R107, 0x5, RZ ;  /* 0x000000056b117819 */ /* 0x000fc600000012ff */
[----:B------:R-:W-:Y:S01]  /*4d80*/  IMAD.WIDE R122, R25, 0x4, R122 ;  /* 0x00000004197a7825 */ /* 0x000fe200078e027a */
[----:B------:R-:W-:Y:S01]  /*4d90*/  LDGSTS.E [R97+0x8008], desc[UR32][R136.64], P6 ;  /* 0x0800800088617fae */ /* 0x000fe2000b121860 */
[----:B------:R-:W-:Y:S02]  /*4da0*/  LOP3.LUT P6, RZ, R24, 0x1, RZ, 0xc0, !PT ;  /* 0x0000000118ff7812 */ /* 0x000fe400078cc0ff */
[----:B------:R-:W-:Y:S01]  /*4db0*/  SHF.R.U64 R24, R107, 0x4, RZ ;  /* 0x000000046b187819 */ /* 0x000fe200000012ff */
[----:B------:R-:W-:Y:S01]  /*4dc0*/  LDGSTS.E [R97+0x800c], desc[UR32][R134.64], P2 ;  /* 0x0800c00086617fae */ /* 0x000fe20009121860 */
[----:B------:R-:W-:Y:S01]  /*4dd0*/  LOP3.LUT P2, RZ, R17, 0x1, RZ, 0xc0, !PT ;  /* 0x0000000111ff7812 */ /* 0x000fe2000784c0ff */
[----:B------:R-:W-:Y:S01]  /*4de0*/  IMAD.WIDE R120, R27, 0x4, R120 ;  /* 0x000000041b787825 */ /* 0x000fe200078e0278 */
[----:B------:R-:W-:Y:S01]  /*4df0*/  SEL R17, RZ, 0x4, P3 ;  /* 0x00000004ff117807 */ /* 0x000fe20001800000 */
[----:B------:R-:W-:Y:S01]  /*4e00*/  LDGSTS.E [R99+0x8000], desc[UR32][R132.64], P4 ;  /* 0x0800000084637fae */ /* 0x000fe2000a121860 */
[----:B------:R-:W-:Y:S01]  /*4e10*/  ISETP.GT.AND P4, PT, R21, 0x5f, PT ;  /* 0x0000005f1500780c */ /* 0x000fe20003f84270 */
[----:B------:R-:W-:Y:S01]  /*4e20*/  IMAD.WIDE R148, R29, 0x4, R148 ;  /* 0x000000041d947825 */ /* 0x000fe200078e0294 */
[----:B------:R-:W-:-:S02]  /*4e30*/  CS2R R26, SRZ ;  /* 0x00000000001a7805 */ /* 0x000fc4000001ff00 */
[----:B------:R-:W-:Y:S02]  /*4e40*/  CS2R R28, SRZ ;  /* 0x00000000001c7805 */ /* 0x000fe4000001ff00 */
[----:B------:R-:W-:Y:S01]  /*4e50*/  SEL R17, R17, RZ, P4 ;  /* 0x000000ff11117207 */ /* 0x000fe20002000000 */
[----:B------:R-:W-:Y:S01]  /*4e60*/  LDGSTS.E [R99+0x8004], desc[UR32][R130.64], P6 ;  /* 0x0800400082637fae */ /* 0x000fe2000b121860 */
[----:B------:R-:W-:Y:S01]  /*4e70*/  LOP3.LUT P4, RZ, R24, 0x1, RZ, 0xc0, !PT ;  /* 0x0000000118ff7812 */ /* 0x000fe2000788c0ff */
[----:B------:R-:W-:Y:S01]  /*4e80*/  IMAD.U32 R31, RZ, RZ, UR13 ;  /* 0x0000000dff1f7e24 */ /* 0x000fe2000f8e00ff */
[----:B------:R-:W-:Y:S01]  /*4e90*/  ISETP.NE.U32.AND P3, PT, R17, RZ, PT ;  /* 0x000000ff1100720c */ /* 0x000fe20003f65070 */
[----:B------:R-:W-:Y:S01]  /*4ea0*/  LDGSTS.E [R99+0x8008], desc[UR32][R128.64], P2 ;  /* 0x0800800080637fae */ /* 0x000fe20009121860 */
[----:B------:R-:W-:Y:S01]  /*4eb0*/  SHF.R.U64 R24, R107, 0x3, RZ ;  /* 0x000000036b187819 */ /* 0x000fe200000012ff */
[----:B------:R-:W-:Y:S01]  /*4ec0*/  IMAD.WIDE R38, R31, 0x4, R38 ;  /* 0x000000041f267825 */ /* 0x000fe200078e0226 */
[----:B------:R-:W-:-:S02]  /*4ed0*/  SHF.R.U64 R17, R107, 0x2, RZ ;  /* 0x000000026b117819 */ /* 0x000fc400000012ff */
[----:B------:R-:W-:Y:S02]  /*4ee0*/  CS2R R30, SRZ ;  /* 0x00000000001e7805 */ /* 0x000fe4000001ff00 */
[----:B------:R-:W-:Y:S01]  /*4ef0*/  SHF.R.U64 R107, R107, 0x1, RZ ;  /* 0x000000016b6b7819 */ /* 0x000fe200000012ff */
[----:B------:R-:W-:Y:S01]  /*4f00*/  IMAD.SHL.U32 R89, R16, 0x10, RZ ;  /* 0x0000001010597824 */ /* 0x000fe200078e00ff */
[----:B------:R-:W-:Y:S02]  /*4f10*/  LOP3.LUT P6, RZ, R24, 0x1, RZ, 0xc0, !PT ;  /* 0x0000000118ff7812 */ /* 0x000fe400078cc0ff */
[----:B------:R-:W-:Y:S02]  /*4f20*/  CS2R R24, SRZ ;  /* 0x0000000000187805 */ /* 0x000fe4000001ff00 */
[----:B------:R-:W-:Y:S01]  /*4f30*/  LOP3.LUT P2, RZ, R17, 0x1, RZ, 0xc0, !PT ;  /* 0x0000000111ff7812 */ /* 0x000fe2000784c0ff */
[----:B------:R-:W-:Y:S01]  /*4f40*/  LDGSTS.E [R99+0x800c], desc[UR32][R126.64], P4 ;  /* 0x0800c0007e637fae */ /* 0x000fe2000a121860 */
[----:B------:R-:W-:Y:S01]  /*4f50*/  LOP3.LUT P4, RZ, R107, 0x1, RZ, 0xc0, !PT ;  /* 0x000000016bff7812 */ /* 0x000fe2000788c0ff */
[----:B------:R-:W-:-:S04]  /*4f60*/  IMAD.U32 R17, RZ, RZ, UR35 ;  /* 0x00000023ff117e24 */ /* 0x000fc8000f8e00ff */
[----:B------:R-:W-:-:S04]  /*4f70*/  IMAD.WIDE R124, R17, 0x4, R124 ;  /* 0x00000004117c7825 */ /* 0x000fc800078e027c */
[----:B------:R-:W-:Y:S01]  /*4f80*/  IMAD.SHL.U32 R17, R16, 0x40, RZ ;  /* 0x0000004010117824 */ /* 0x000fe200078e00ff */
[----:B------:R-:W-:Y:S01]  /*4f90*/  LDGSTS.E [R101+0x8000], desc[UR32][R124.64], P6 ;  /* 0x080000007c657fae */ /* 0x000fe2000b121860 */
[----:B------:R-:W-:-:S03]  /*4fa0*/  LOP3.LUT R16, R89, 0xf0, RZ, 0xc0, !PT ;  /* 0x000000f059107812 */ /* 0x000fc600078ec0ff */
[----:B------:R-:W-:Y:S01]  /*4fb0*/  LDGSTS.E [R101+0x8004], desc[UR32][R122.64], P2 ;  /* 0x080040007a657fae */ /* 0x000fe20009121860 */
[----:B------:R-:W-:Y:S02]  /*4fc0*/  ISETP.GE.AND P2, PT, R21, 0x20, PT ;  /* 0x000000201500780c */ /* 0x000fe40003f46270 */
[----:B------:R-:W-:Y:S01]  /*4fd0*/  LOP3.LUT R17, R17, 0x400, RZ, 0xc0, !PT ;  /* 0x0000040011117812 */ /* 0x000fe200078ec0ff */
[----:B------:R-:W-:Y:S04]  /*4fe0*/  LDGSTS.E [R101+0x8008], desc[UR32][R120.64], P4 ;  /* 0x0800800078657fae */ /* 0x000fe8000a121860 */
[----:B------:R-:W-:Y:S04]  /*4ff0*/  LDGSTS.E [R101+0x800c], desc[UR32][R148.64], !P5 ;  /* 0x0800c00094657fae */ /* 0x000fe8000e921860 */
[----:B------:R-:W0:Y:S04]  /*5000*/  LDGDEPBAR ;  /* 0x00000000000079af */ /* 0x000e280000000000 */
[----:B------:R-:W-:Y:S04]  /*5010*/  LDGSTS.E [R103+0x14000], desc[UR32][R118.64], P3 ;  /* 0x1400000076677fae */ /* 0x000fe80009921860 */
[----:B------:R-:W-:Y:S04]  /*5020*/  LDGSTS.E [R103+0x14400], desc[UR32][R150.64], P3 ;  /* 0x1440000096677fae */ /* 0x000fe80009921860 */
[----:B------:R-:W-:Y:S04]  /*5030*/  LDGSTS.E [R103+0x14800], desc[UR32][R154.64], P3 ;  /* 0x148000009a677fae */ /* 0x000fe80009921860 */
[----:B------:R-:W-:Y:S04]  /*5040*/  LDGSTS.E [R103+0x14c00], desc[UR32][R156.64], P3 ;  /* 0x14c000009c677fae */ /* 0x000fe80009921860 */
[----:B------:R-:W-:Y:S04]  /*5050*/  LDGSTS.E [R103+0x15000], desc[UR32][R116.64], P3 ;  /* 0x1500000074677fae */ /* 0x000fe80009921860 */
[----:B------:R1:W-:Y:S04]  /*5060*/  LDGSTS.E [R103+0x15400], desc[UR32][R86.64], P3 ;  /* 0x1540000056677fae */ /* 0x0003e80009921860 */
[----:B------:R2:W-:Y:S04]  /*5070*/  LDGSTS.E [R103+0x15800], desc[UR32][R84.64], P3 ;  /* 0x1580000054677fae */ /* 0x0005e80009921860 */
[----:B------:R3:W-:Y:S04]  /*5080*/  LDGSTS.E [R103+0x15c00], desc[UR32][R82.64], P3 ;  /* 0x15c0000052677fae */ /* 0x0007e80009921860 */
[----:B------:R4:W-:Y:S01]  /*5090*/  LDGSTS.E [R105+0x14200], desc[UR32][R80.64], P3 ;  /* 0x1420000050697fae */ /* 0x0009e20009921860 */
[----:B-1----:R-:W-:-:S03]  /*50a0*/  CS2R R86, SRZ ;  /* 0x0000000000567805 */ /* 0x002fc6000001ff00 */
[----:B------:R1:W-:Y:S01]  /*50b0*/  LDGSTS.E [R105+0x14600], desc[UR32][R78.64], P3 ;  /* 0x146000004e697fae */ /* 0x0003e20009921860 */
[----:B--2---:R-:W-:-:S03]  /*50c0*/  CS2R R84, SRZ ;  /* 0x0000000000547805 */ /* 0x004fc6000001ff00 */
[----:B------:R2:W-:Y:S01]  /*50d0*/  LDGSTS.E [R105+0x14a00], desc[UR32][R76.64], P3 ;  /* 0x14a000004c697fae */ /* 0x0005e20009921860 */
[----:B---3--:R-:W-:-:S03]  /*50e0*/  CS2R R82, SRZ ;  /* 0x0000000000527805 */ /* 0x008fc6000001ff00 */
[----:B------:R3:W-:Y:S01]  /*50f0*/  LDGSTS.E [R105+0x14e00], desc[UR32][R62.64], P3 ;  /* 0x14e000003e697fae */ /* 0x0007e20009921860 */
[----:B----4-:R-:W-:-:S03]  /*5100*/  CS2R R80, SRZ ;  /* 0x0000000000507805 */ /* 0x010fc6000001ff00 */
        /* <DEDUP_REMOVED lines=8> */
[----:B------:R-:W0:Y:S01]  /*5190*/  LDGDEPBAR ;  /* 0x00000000000079af */ /* 0x000e220000000000 */
[----:B-1----:R-:W-:Y:S02]  /*51a0*/  CS2R R34, SRZ ;  /* 0x0000000000227805 */ /* 0x002fe4000001ff00 */
[----:B--2---:R-:W-:Y:S02]  /*51b0*/  CS2R R32, SRZ ;  /* 0x0000000000207805 */ /* 0x004fe4000001ff00 */
[----:B---3--:R-:W-:Y:S01]  /*51c0*/  CS2R R38, SRZ ;  /* 0x0000000000267805 */ /* 0x008fe2000001ff00 */
[----:B------:R-:W-:Y:S06]  /*51d0*/  @!P2 BRA `(.L_x_0) ;  /* 0x000000280008a947 */ /* 0x000fec0003800000 */
[----:B------:R-:W-:Y:S01]  /*51e0*/  SHF.R.S32.HI R25, RZ, 0x1f, R19 ;  /* 0x0000001fff197819 */ /* 0x000fe20000011413 */
[----:B------:R-:W-:Y:S01]  /*51f0*/  IMAD.U32 R24, RZ, RZ, UR16 ;  /* 0x00000010ff187e24 */ /* 0x000fe2000f8e00ff */
[C---:B------:R-:W-:Y:S01]  /*5200*/  IADD3 R155, P6, R19.reuse, R114, RZ ;  /* 0x00000072139b7210 */ /* 0x040fe20007fde0ff */
[----:B------:R-:W-:Y:S01]  /*5210*/  UIMAD UR37, UR6, 0x13, URZ ;  /* 0x00000013062578a4 */ /* 0x000fe2000f8e023f */
[C---:B------:R-:W-:Y:S01]  /*5220*/  IADD3 R89, P5, R19.reuse, R112, RZ ;  /* 0x0000007013597210 */ /* 0x040fe20007fbe0ff */
[----:B------:R-:W-:Y:S01]  /*5230*/  IMAD.U32 R26, RZ, RZ, UR15 ;  /* 0x0000000fff1a7e24 */ /* 0x000fe2000f8e00ff */
[C---:B------:R-:W-:Y:S01]  /*5240*/  IADD3 R91, P2, R19.reuse, R110, RZ ;  /* 0x0000006e135b7210 */ /* 0x040fe20007f5e0ff */
[----:B------:R-:W-:Y:S01]  /*5250*/  UIMAD UR29, UR6, 0xf, URZ ;  /* 0x0000000f061d78a4 */ /* 0x000fe2000f8e023f */
[C---:B------:R-:W-:Y:S01]  /*5260*/  IADD3 R93, P4, R19.reuse, R108, RZ ;  /* 0x0000006c135d7210 */ /* 0x040fe20007f9e0ff */
[----:B------:R-:W-:Y:S01]  /*5270*/  UIMAD UR39, UR6, 0x15, URZ ;  /* 0x00000015062778a4 */ /* 0x000fe2000f8e023f */
[C---:B------:R-:W-:Y:S01]  /*5280*/  IADD3 R95, P3, R19.reuse, R106, RZ ;  /* 0x0000006a135f7210 */ /* 0x040fe20007f7e0ff */
[----:B------:R-:W-:Y:S01]  /*5290*/  UIMAD UR38, UR6, 0x14, URZ ;  /* 0x00000014062678a4 */ /* 0x000fe2000f8e023f */
[-C--:B------:R-:W-:Y:S01]  /*52a0*/  LEA.HI.X.SX32 R168, R114, R25.reuse, 0x1, P6 ;  /* 0x0000001972a87211 */ /* 0x080fe200030f0eff */
[----:B------:R-:W-:Y:S01]  /*52b0*/  IMAD.U32 R28, RZ, RZ, UR6 ;  /* 0x00000006ff1c7e24 */ /* 0x000fe2000f8e00ff */
[C---:B------:R-:W-:Y:S01]  /*52c0*/  IADD3 R97, P6, R19.reuse, R104, RZ ;  /* 0x0000006813617210 */ /* 0x040fe20007fde0ff */
[----:B------:R-:W-:Y:S01]  /*52d0*/  UIMAD UR26, UR6, 0xb, URZ ;  /* 0x0000000b061a78a4 */ /* 0x000fe2000f8e023f */
[-C--:B------:R-:W-:Y:S01]  /*52e0*/  LEA.HI.X.SX32 R166, R112, R25.reuse, 0x1, P5 ;  /* 0x0000001970a67211 */ /* 0x080fe200028f0eff */
[----:B------:R-:W-:Y:S01]  /*52f0*/  UIMAD UR36, UR6, 0x12, URZ ;  /* 0x00000012062478a4 */ /* 0x000fe2000f8e023f */
[C---:B------:R-:W-:Y:S01]  /*5300*/  IADD3 R99, P5, R19.reuse, R102, RZ ;  /* 0x0000006613637210 */ /* 0x040fe20007fbe0ff */
[----:B------:R-:W-:Y:S01]  /*5310*/  UIMAD UR31, UR6, 0x11, URZ ;  /* 0x00000011061f78a4 */ /* 0x000fe2000f8e023f */
[-C--:B------:R-:W-:Y:S01]  /*5320*/  LEA.HI.X.SX32 R162, R110, R25.reuse, 0x1, P2 ;  /* 0x000000196ea27211 */ /* 0x080fe200010f0eff */
[----:B------:R-:W-:Y:S01]  /*5330*/  UIMAD UR22, UR6, 0x7, URZ ;  /* 0x00000007061678a4 */ /* 0x000fe2000f8e023f */
[-C--:B------:R-:W-:Y:S01]  /*5340*/  LEA.HI.X.SX32 R160, R108, R25.reuse, 0x1, P4 ;  /* 0x000000196ca07211 */ /* 0x080fe200020f0eff */
[----:B------:R-:W-:Y:S01]  /*5350*/  USHF.L.U32 UR30, UR6, 0x4, URZ ;  /* 0x00000004061e7899 */ /* 0x000fe2000800063f */
[-C--:B------:R-:W-:Y:S01]  /*5360*/  LEA.HI.X.SX32 R158, R106, R25.reuse, 0x1, P3 ;  /* 0x000000196a9e7211 */ /* 0x080fe200018f0eff */
[----:B------:R-:W-:Y:S01]  /*5370*/  UIMAD UR28, UR6, 0xe, URZ ;  /* 0x0000000e061c78a4 */ /* 0x000fe2000f8e023f */
[C---:B------:R-:W-:Y:S01]  /*5380*/  IADD3 R101, P2, R19.reuse, R100, RZ ;  /* 0x0000006413657210 */ /* 0x040fe20007f5e0ff */
[----:B------:R-:W-:Y:S01]  /*5390*/  IMAD.U32 R176, RZ, RZ, UR26 ;  /* 0x0000001affb07e24 */ /* 0x000fe2000f8e00ff */
[C---:B------:R-:W-:Y:S01]  /*53a0*/  IADD3 R103, P4, R19.reuse, R98, RZ ;  /* 0x0000006213677210 */ /* 0x040fe20007f9e0ff */
[----:B------:R-:W-:Y:S01]  /*53b0*/  UIMAD UR7, UR6, 0x3, URZ ;  /* 0x00000003060778a4 */ /* 0x000fe2000f8e023f */
[C---:B------:R-:W-:Y:S01]  /*53c0*/  IADD3 R115, P3, R19.reuse, R96, RZ ;  /* 0x0000006013737210 */ /* 0x040fe20007f7e0ff */
[----:B------:R-:W-:Y:S01]  /*53d0*/  UIMAD UR27, UR6, 0xd, URZ ;  /* 0x0000000d061b78a4 */ /* 0x000fe2000f8e023f */
[-C--:B------:R-:W-:Y:S01]  /*53e0*/  LEA.HI.X.SX32 R156, R104, R25.reuse, 0x1, P6 ;  /* 0x00000019689c7211 */ /* 0x080fe200030f0eff */
[----:B------:R-:W-:Y:S01]  /*53f0*/  UIMAD UR40, UR6, 0xc, URZ ;  /* 0x0000000c062878a4 */ /* 0x000fe2000f8e023f */
[C---:B------:R-:W-:Y:S01]  /*5400*/  IADD3 R106, P6, R19.reuse, R94, RZ ;  /* 0x0000005e136a7210 */ /* 0x040fe20007fde0ff */
[----:B------:R-:W-:Y:S01]  /*5410*/  UIMAD UR25, UR6, 0xa, URZ ;  /* 0x0000000a061978a4 */ /* 0x000fe2000f8e023f */
[-C--:B------:R-:W-:Y:S01]  /*5420*/  LEA.HI.X.SX32 R154, R102, R25.reuse, 0x1, P5 ;  /* 0x00000019669a7211 */ /* 0x080fe200028f0eff */
[----:B------:R-:W-:Y:S01]  /*5430*/  IMAD.U32 R184, RZ, RZ, UR22 ;  /* 0x00000016ffb87e24 */ /* 0x000fe2000f8e00ff */
[-C--:B------:R-:W-:Y:S01]  /*5440*/  LEA.HI.X.SX32 R100, R100, R25.reuse, 0x1, P2 ;  /* 0x0000001964647211 */ /* 0x080fe200010f0eff */
[----:B------:R-:W-:Y:S01]  /*5450*/  IMAD.U32 R164, RZ, RZ, UR28 ;  /* 0x0000001cffa47e24 */ /* 0x000fe2000f8e00ff */
[-C--:B------:R-:W-:Y:S01]  /*5460*/  LEA.HI.X.SX32 R102, R98, R25.reuse, 0x1, P4 ;  /* 0x0000001962667211 */ /* 0x080fe200020f0eff */
[----:B------:R-:W-:Y:S01]  /*5470*/  USHF.L.U32 UR23, UR6, 0x3, URZ ;  /* 0x0000000306177899 */ /* 0x000fe2000800063f */
[-C--:B------:R-:W-:Y:S01]  /*5480*/  LEA.HI.X.SX32 R104, R96, R25.reuse, 0x1, P3 ;  /* 0x0000001960687211 */ /* 0x080fe200018f0eff */
[----:B------:R-:W-:Y:S01]  /*5490*/  UIMAD UR24, UR6, 0x9, URZ ;  /* 0x00000009061878a4 */ /* 0x000fe2000f8e023f */
[C---:B------:R-:W-:Y:S01]  /*54a0*/  IADD3 R108, P5, R19.reuse, R92, RZ ;  /* 0x0000005c136c7210 */ /* 0x040fe20007fbe0ff */
[----:B------:R-:W-:Y:S01]  /*54b0*/  UIMAD UR21, UR6, 0x6, URZ ;  /* 0x00000006061578a4 */ /* 0x000fe2000f8e023f */
[C---:B------:R-:W-:Y:S01]  /*54c0*/  IADD3 R110, P2, R19.reuse, R90, RZ ;  /* 0x0000005a136e7210 */ /* 0x040fe20007f5e0ff */
[----:B------:R-:W-:Y:S01]  /*54d0*/  IMAD.U32 R172, RZ, RZ, UR27 ;  /* 0x0000001bffac7e24 */ /* 0x000fe2000f8e00ff */
[C---:B------:R-:W-:Y:S01]  /*54e0*/  IADD3 R112, P4, R19.reuse, R88, RZ ;  /* 0x0000005813707210 */ /* 0x040fe20007f9e0ff */
[----:B------:R-:W-:Y:S01]  /*54f0*/  IMAD.U32 R174, RZ, RZ, UR40 ;  /* 0x00000028ffae7e24 */ /* 0x000fe2000f8e00ff */
[C---:B------:R-:W-:Y:S01]  /*5500*/  IADD3 R114, P3, R19.reuse, R22, RZ ;  /* 0x0000001613727210 */ /* 0x040fe20007f7e0ff */
[----:B------:R-:W-:Y:S01]  /*5510*/  IMAD.U32 R178, RZ, RZ, UR25 ;  /* 0x00000019ffb27e24 */ /* 0x000fe2000f8e00ff */
[-C--:B------:R-:W-:Y:S01]  /*5520*/  LEA.HI.X.SX32 R105, R94, R25.reuse, 0x1, P6 ;  /* 0x000000195e697211 */ /* 0x080fe200030f0eff */
[----:B------:R-:W-:Y:S01]  /*5530*/  USHF.L.U32 UR8, UR6, 0x2, URZ ;  /* 0x0000000206087899 */ /* 0x000fe2000800063f */
[----:B------:R-:W-:Y:S01]  /*5540*/  IADD3 R19, P6, R19, R20, RZ ;  /* 0x0000001413137210 */ /* 0x000fe20007fde0ff */
[----:B------:R-:W-:Y:S01]  /*5550*/  UIMAD UR9, UR6, 0x5, URZ ;  /* 0x00000005060978a4 */ /* 0x000fe2000f8e023f */
[-C--:B------:R-:W-:Y:S01]  /*5560*/  LEA.HI.X.SX32 R111, R88, R25.reuse, 0x1, P4 ;  /* 0x00000019586f7211 */ /* 0x080fe200020f0eff */
[----:B------:R-:W-:Y:S01]  /*5570*/  USHF.L.U32 UR4, UR6, 0x1, URZ ;  /* 0x0000000106047899 */ /* 0x000fe2000800063f */
[----:B------:R-:W-:Y:S01]  /*5580*/  LEA.HI.X.SX32 R116, R20, R25, 0x1, P6 ;  /* 0x0000001914747211 */ /* 0x000fe200030f0eff */
[----:B------:R-:W-:Y:S01]  /*5590*/  IMAD.U32 R20, RZ, RZ, UR11 ;  /* 0x0000000bff147e24 */ /* 0x000fe2000f8e00ff */
[----:B------:R-:W-:Y:S01]  /*55a0*/  SHF.R.S32.HI R195, RZ, 0x1f, R18 ;  /* 0x0000001fffc37819 */ /* 0x000fe20000011412 */
[----:B------:R-:W-:Y:S01]  /*55b0*/  IMAD.U32 R180, RZ, RZ, UR24 ;  /* 0x00000018ffb47e24 */ /* 0x000fe2000f8e00ff */
[C---:B------:R-:W-:Y:S01]  /*55c0*/  IADD3 R118, P4, R18.reuse, UR11, RZ ;  /* 0x0000000b12767c10 */ /* 0x040fe2000ff9e0ff */
[----:B------:R-:W-:Y:S01]  /*55d0*/  IMAD.U32 R182, RZ, RZ, UR23 ;  /* 0x00000017ffb67e24 */ /* 0x000fe2000f8e00ff */
[----:B------:R-:W-:Y:S01]  /*55e0*/  IADD3 R122, P6, R18, UR16, RZ ;  /* 0x00000010127a7c10 */ /* 0x000fe2000ffde0ff */
[----:B------:R-:W-:Y:S01]  /*55f0*/  IMAD.U32 R186, RZ, RZ, UR21 ;  /* 0x00000015ffba7e24 */ /* 0x000fe2000f8e00ff */
[----:B------:R-:W-:Y:S01]  /*5600*/  LEA.HI.X.SX32 R117, R20, R195, 0x1, P4 ;  /* 0x000000c314757211 */ /* 0x000fe200020f0eff */
[----:B------:R-:W-:Y:S01]  /*5610*/  IMAD.U32 R20, RZ, RZ, UR14 ;  /* 0x0000000eff147e24 */ /* 0x000fe2000f8e00ff */
[----:B------:R-:W-:Y:S01]  /*5620*/  IADD3 R126, P4, R18, UR14, RZ ;  /* 0x0000000e127e7c10 */ /* 0x000fe2000ff9e0ff */
[----:B------:R-:W-:Y:S01]  /*5630*/  IMAD.SHL.U32 R88, R89, 0x4, RZ ;  /* 0x0000000459587824 */ /* 0x000fe200078e00ff */
[-C--:B------:R-:W-:Y:S01]  /*5640*/  LEA.HI.X.SX32 R113, R22, R25.reuse, 0x1, P3 ;  /* 0x0000001916717211 */ /* 0x080fe200018f0eff */
[----:B------:R-:W-:Y:S01]  /*5650*/  IMAD.U32 R22, RZ, RZ, UR10 ;  /* 0x0000000aff167e24 */ /* 0x000fe2000f8e00ff */
[----:B------:R-:W-:Y:S01]  /*5660*/  LEA.HI.X.SX32 R107, R92, R25, 0x1, P5 ;  /* 0x000000195c6b7211 */ /* 0x000fe200028f0eff */
[----:B------:R-:W-:Y:S01]  /*5670*/  IMAD.SHL.U32 R92, R93, 0x4, RZ ;  /* 0x000000045d5c7824 */ /* 0x000fe200078e00ff */
[----:B------:R-:W-:Y:S01]  /*5680*/  IADD3 R120, P5, R18, UR10, RZ ;  /* 0x0000000a12787c10 */ /* 0x000fe2000ffbe0ff */
[----:B------:R-:W-:Y:S01]  /*5690*/  IMAD.U32 R188, RZ, RZ, UR9 ;  /* 0x00000009ffbc7e24 */ /* 0x000fe2000f8e00ff */
[-C--:B------:R-:W-:Y:S01]  /*56a0*/  LEA.HI.X.SX32 R121, R24, R195.reuse, 0x1, P6 ;  /* 0x000000c318797211 */ /* 0x080fe200030f0eff */
[----:B------:R-:W-:Y:S01]  /*56b0*/  IMAD.U32 R24, RZ, RZ, UR20 ;  /* 0x00000014ff187e24 */ /* 0x000fe2000f8e00ff */
[-C--:B------:R-:W-:Y:S01]  /*56c0*/  LEA.HI.X.SX32 R125, R20, R195.reuse, 0x1, P4 ;  /* 0x000000c3147d7211 */ /* 0x080fe200020f0eff */
[----:B------:R-:W-:Y:S01]  /*56d0*/  IMAD.U32 R20, RZ, RZ, UR18 ;  /* 0x00000012ff147e24 */ /* 0x000fe2000f8e00ff */
[C---:B------:R-:W-:Y:S01]  /*56e0*/  IADD3 R130, P6, R18.reuse, UR20, RZ ;  /* 0x0000001412827c10 */ /* 0x040fe2000ffde0ff */
[----:B------:R-:W-:Y:S01]  /*56f0*/  IMAD.U32 R190, RZ, RZ, UR8 ;  /* 0x00000008ffbe7e24 */ /* 0x000fe2000f8e00ff */
[----:B------:R-:W-:Y:S01]  /*5700*/  IADD3 R134, P4, R18, UR18, RZ ;  /* 0x0000001212867c10 */ /* 0x000fe2000ff9e0ff */
[----:B------:R-:W-:Y:S01]  /*5710*/  IMAD.SHL.U32 R94, R95, 0x4, RZ ;  /* 0x000000045f5e7824 */ /* 0x000fe200078e00ff */
[-C--:B------:R-:W-:Y:S01]  /*5720*/  LEA.HI.X.SX32 R119, R22, R195.reuse, 0x1, P5 ;  /* 0x000000c316777211 */ /* 0x080fe200028f0eff */
        /* <DEDUP_REMOVED lines=10> */
[----:B------:R-:W-:Y:S01]  /*57d0*/  USHF.R.S32.HI UR18, URZ, 0x1f, UR35 ;  /* 0x0000001f3f127899 */ /* 0x000fe20008011423 */
[----:B------:R-:W-:Y:S01]  /*57e0*/  LEA.HI.X.SX32 R127, R22, R195, 0x1, P5 ;  /* 0x000000c3167f7211 */ /* 0x000fe200028f0eff */
[----:B------:R-:W-:Y:S01]  /*57f0*/  IMAD.U32 R22, RZ, RZ, UR17 ;  /* 0x00000011ff167e24 */ /* 0x000fe2000f8e00ff */
[----:B------:R-:W-:Y:S01]  /*5800*/  LEA.HI.X.SX32 R109, R90, R25, 0x1, P2 ;  /* 0x000000195a6d7211 */ /* 0x000fe200010f0eff */
[----:B------:R-:W-:Y:S01]  /*5810*/  IMAD.SHL.U32 R90, R91, 0x4, RZ ;  /* 0x000000045b5a7824 */ /* 0x000fe200078e00ff */
[-C--:B------:R-:W-:Y:S01]  /*5820*/  LEA.HI.X.SX32 R123, R26, R195.reuse, 0x1, P3 ;  /* 0x000000c31a7b7211 */ /* 0x080fe200018f0eff */
[----:B------:R-:W-:Y:S01]  /*5830*/  IMAD.U32 R26, RZ, RZ, UR19 ;  /* 0x00000013ff1a7e24 */ /* 0x000fe2000f8e00ff */
[C---:B------:R-:W-:Y:S01]  /*5840*/  IADD3 R138, P2, R18.reuse, UR6, RZ ;  /* 0x00000006128a7c10 */ /* 0x040fe2000ff5e0ff */
[----:B------:R-:W-:Y:S01]  /*5850*/  USHF.R.S32.HI UR16, URZ, 0x1f, UR13 ;  /* 0x0000001f3f107899 */ /* 0x000fe2000801140d */
[----:B------:R-:W-:Y:S01]  /*5860*/  IADD3 R136, P5, R18, UR17, RZ ;  /* 0x0000001112887c10 */ /* 0x000fe2000ffbe0ff */
[----:B------:R-:W-:Y:S01]  /*5870*/  IMAD.MOV.U32 R197, RZ, RZ, RZ ;  /* 0x000000ffffc57224 */ /* 0x000fe200078e00ff */
[-C--:B------:R-:W-:Y:S01]  /*5880*/  LEA.HI.X.SX32 R143, R24, R195.reuse, 0x1, P4 ;  /* 0x000000c3188f7211 */ /* 0x080fe200020f0eff */
[----:B------:R-:W-:Y:S01]  /*5890*/  IMAD.U32 R24, RZ, RZ, UR29 ;  /* 0x0000001dff187e24 */ /* 0x000fe2000f8e00ff */
[C---:B------:R-:W-:Y:S01]  /*58a0*/  IADD3 R132, P3, R18.reuse, UR19, RZ ;  /* 0x0000001312847c10 */ /* 0x040fe2000ff7e0ff */
[----:B------:R-:W-:Y:S01]  /*58b0*/  UIMAD UR17, UR16, 0xc, URZ ;  /* 0x0000000c101178a4 */ /* 0x000fe2000f8e023f */
[----:B------:R-:W-:Y:S01]  /*58c0*/  IADD3 R152, P4, R18, UR29, RZ ;  /* 0x0000001d12987c10 */ /* 0x000fe2000ff9e0ff */
[----:B------:R-:W-:Y:S01]  /*58d0*/  UIMAD UR19, UR18, 0xc, URZ ;  /* 0x0000000c121378a4 */ /* 0x000fe2000f8e023f */
[-C--:B------:R-:W-:Y:S01]  /*58e0*/  LEA.HI.X.SX32 R135, R22, R195.reuse, 0x1, P5 ;  /* 0x000000c316877211 */ /* 0x080fe200028f0eff */
[----:B------:R-:W-:Y:S01]  /*58f0*/  IMAD.U32 R22, RZ, RZ, UR38 ;  /* 0x00000026ff167e24 */ /* 0x000fe2000f8e00ff */
[----:B------:R-:W-:-:S02]  /*5900*/  LEA.HI.X.SX32 R137, R28, R195, 0x1, P2 ;  /* 0x000000c31c897211 */ /* 0x000fc400010f0eff */
[----:B------:R-:W-:Y:S02]  /*5910*/  CS2R R56, SRZ ;  /* 0x0000000000387805 */ /* 0x000fe4000001ff00 */
[----:B------:R-:W-:Y:S01]  /*5920*/  LEA.HI.X.SX32 R131, R26, R195, 0x1, P3 ;  /* 0x000000c31a837211 */ /* 0x000fe200018f0eff */
[----:B------:R-:W-:Y:S01]  /*5930*/  IMAD.U32 R26, RZ, RZ, UR36 ;  /* 0x00000024ff1a7e24 */ /* 0x000fe2000f8e00ff */
[C---:B------:R-:W-:Y:S02]  /*5940*/  IADD3 R140, P2, R18.reuse, UR39, RZ ;  /* 0x00000027128c7c10 */ /* 0x040fe4000ff5e0ff */
[----:B------:R-:W-:Y:S02]  /*5950*/  CS2R R58, SRZ ;  /* 0x00000000003a7805 */ /* 0x000fe4000001ff00 */
[----:B------:R-:W-:Y:S02]  /*5960*/  IADD3 R142, P3, R18, UR38, RZ ;  /* 0x00000026128e7c10 */ /* 0x000fe4000ff7e0ff */
[----:B------:R-:W-:-:S02]  /*5970*/  CS2R R60, SRZ ;  /* 0x00000000003c7805 */ /* 0x000fc4000001ff00 */
[----:B------:R-:W-:Y:S02]  /*5980*/  LEA.HI.X.SX32 R151, R24, R195, 0x1, P4 ;  /* 0x000000c318977211 */ /* 0x000fe400020f0eff */
[----:B------:R-:W-:Y:S02]  /*5990*/  CS2R R62, SRZ ;  /* 0x00000000003e7805 */ /* 0x000fe4000001ff00 */
[C---:B------:R-:W-:Y:S02]  /*59a0*/  IADD3 R177, P4, R18.reuse, UR26, RZ ;  /* 0x0000001a12b17c10 */ /* 0x040fe4000ff9e0ff */
[----:B------:R-:W-:Y:S02]  /*59b0*/  CS2R R64, SRZ ;  /* 0x0000000000407805 */ /* 0x000fe4000001ff00 */
[----:B------:R-:W-:Y:S02]  /*59c0*/  IADD3 R146, P5, R18, UR36, RZ ;  /* 0x0000002412927c10 */ /* 0x000fe4000ffbe0ff */
[----:B------:R-:W-:-:S02]  /*59d0*/  CS2R R66, SRZ ;  /* 0x0000000000427805 */ /* 0x000fc4000001ff00 */
[-C--:B------:R-:W-:Y:S01]  /*59e0*/  LEA.HI.X.SX32 R139, R20, R195.reuse, 0x1, P2 ;  /* 0x000000c3148b7211 */ /* 0x080fe200010f0eff */
[----:B------:R-:W-:Y:S01]  /*59f0*/  IMAD.U32 R20, RZ, RZ, UR31 ;  /* 0x0000001fff147e24 */ /* 0x000fe2000f8e00ff */
[-C--:B------:R-:W-:Y:S01]  /*5a00*/  LEA.HI.X.SX32 R141, R22, R195.reuse, 0x1, P3 ;  /* 0x000000c3168d7211 */ /* 0x080fe200018f0eff */
[----:B------:R-:W-:Y:S01]  /*5a10*/  IMAD.U32 R22, RZ, RZ, UR30 ;  /* 0x0000001eff167e24 */ /* 0x000fe2000f8e00ff */
[----:B------:R-:W-:Y:S02]  /*5a20*/  IADD3 R148, P2, R18, UR31, RZ ;  /* 0x0000001f12947c10 */ /* 0x000fe4000ff5e0ff */
[----:B------:R-:W-:Y:S02]  /*5a30*/  CS2R R68, SRZ ;  /* 0x0000000000447805 */ /* 0x000fe4000001ff00 */
[----:B------:R-:W-:Y:S02]  /*5a40*/  LEA.HI.X.SX32 R176, R176, R195, 0x1, P4 ;  /* 0x000000c3b0b07211 */ /* 0x000fe400020f0eff */
[----:B------:R-:W-:-:S02]  /*5a50*/  CS2R R70, SRZ ;  /* 0x0000000000467805 */ /* 0x000fc4000001ff00 */
[----:B------:R-:W-:Y:S02]  /*5a60*/  IADD3 R150, P3, R18, UR30, RZ ;  /* 0x0000001e12967c10 */ /* 0x000fe4000ff7e0ff */
[----:B------:R-:W-:Y:S02]  /*5a70*/  CS2R R72, SRZ ;  /* 0x0000000000487805 */ /* 0x000fe4000001ff00 */
[----:B------:R-:W-:Y:S02]  /*5a80*/  LEA.HI.X.SX32 R145, R26, R195, 0x1, P5 ;  /* 0x000000c31a917211 */ /* 0x000fe400028f0eff */
[----:B------:R-:W-:Y:S02]  /*5a90*/  CS2R R74, SRZ ;  /* 0x00000000004a7805 */ /* 0x000fe4000001ff00 */
[----:B------:R-:W-:Y:S02]  /*5aa0*/  IADD3 R185, P4, R18, UR22, RZ ;  /* 0x0000001612b97c10 */ /* 0x000fe4000ff9e0ff */
[----:B------:R-:W-:-:S02]  /*5ab0*/  CS2R R76, SRZ ;  /* 0x00000000004c7805 */ /* 0x000fc4000001ff00 */
[----:B------:R-:W-:Y:S02]  /*5ac0*/  IADD3 R165, P5, R18, UR28, RZ ;  /* 0x0000001c12a57c10 */ /* 0x000fe4000ffbe0ff */
[----:B------:R-:W-:Y:S02]  /*5ad0*/  CS2R R78, SRZ ;  /* 0x00000000004e7805 */ /* 0x000fe4000001ff00 */
[-C--:B------:R-:W-:Y:S01]  /*5ae0*/  LEA.HI.X.SX32 R147, R20, R195.reuse, 0x1, P2 ;  /* 0x000000c314937211 */ /* 0x080fe200010f0eff */
[----:B------:R-:W-:Y:S01]  /*5af0*/  IMAD.U32 R20, RZ, RZ, UR7 ;  /* 0x00000007ff147e24 */ /* 0x000fe2000f8e00ff */
[-C--:B------:R-:W-:Y:S01]  /*5b00*/  LEA.HI.X.SX32 R149, R22, R195.reuse, 0x1, P3 ;  /* 0x000000c316957211 */ /* 0x080fe200018f0eff */
[----:B------:R-:W-:Y:S01]  /*5b10*/  IMAD.U32 R22, RZ, RZ, UR4 ;  /* 0x00000004ff167e24 */ /* 0x000fe2000f8e00ff */
[----:B------:R-:W-:Y:S02]  /*5b20*/  LEA.HI.X.SX32 R184, R184, R195, 0x1, P4 ;  /* 0x000000c3b8b87211 */ /* 0x000fe400020f0eff */
[----:B------:R-:W-:-:S02]  /*5b30*/  CS2R R80, SRZ ;  /* 0x0000000000507805 */ /* 0x000fc4000001ff00 */
[C---:B------:R-:W-:Y:S02]  /*5b40*/  IADD3 R173, P2, R18.reuse, UR27, RZ ;  /* 0x0000001b12ad7c10 */ /* 0x040fe4000ff5e0ff */
[----:B------:R-:W-:Y:S02]  /*5b50*/  CS2R R82, SRZ ;  /* 0x0000000000527805 */ /* 0x000fe4000001ff00 */
[----:B------:R-:W-:Y:S02]  /*5b60*/  IADD3 R175, P3, R18, UR40, RZ ;  /* 0x0000002812af7c10 */ /* 0x000fe4000ff7e0ff */
[----:B------:R-:W-:Y:S02]  /*5b70*/  CS2R R84, SRZ ;  /* 0x0000000000547805 */ /* 0x000fe4000001ff00 */
        /* <DEDUP_REMOVED lines=8> */
[-C--:B------:R-:W-:Y:S02]  /*5c00*/  LEA.HI.X.SX32 R174, R174, R195.reuse, 0x1, P3 ;  /* 0x000000c3aeae7211 */ /* 0x080fe400018f0eff */
[----:B------:R-:W-:Y:S02]  /*5c10*/  CS2R R30, SRZ ;  /* 0x00000000001e7805 */ /* 0x000fe4000001ff00 */
[-C--:B------:R-:W-:Y:S01]  /*5c20*/  LEA.HI.X.SX32 R193, R20, R195.reuse, 0x1, P4 ;  /* 0x000000c314c17211 */ /* 0x080fe200020f0eff */
[----:B------:R-:W-:Y:S01]  /*5c30*/  IMAD.MOV.U32 R20, RZ, RZ, R23 ;  /* 0x000000ffff147224 */ /* 0x000fe200078e0017 */
[C---:B------:R-:W-:Y:S02]  /*5c40*/  IADD3 R181, P2, R18.reuse, UR24, RZ ;  /* 0x0000001812b57c10 */ /* 0x040fe4000ff5e0ff */
[----:B------:R-:W-:Y:S02]  /*5c50*/  CS2R R32, SRZ ;  /* 0x0000000000207805 */ /* 0x000fe4000001ff00 */
[----:B------:R-:W-:Y:S01]  /*5c60*/  IADD3 R183, P3, R18, UR23, RZ ;  /* 0x0000001712b77c10 */ /* 0x000fe2000ff7e0ff */
[----:B------:R-:W-:Y:S01]  /*5c70*/  ULDC.64 UR22, c[0x0][0x210] ;  /* 0x0000840000167ab9 */ /* 0x000fe20000000a00 */
[----:B------:R-:W-:Y:S01]  /*5c80*/  LEA.HI.X.SX32 R178, R178, R195, 0x1, P5 ;  /* 0x000000c3b2b27211 */ /* 0x000fe200028f0eff */
[----:B------:R-:W-:Y:S01]  /*5c90*/  UIMAD.WIDE.U32 UR22, UR35, 0xc, UR22 ;  /* 0x0000000c231678a5 */ /* 0x000fe2000f8e0016 */
[----:B------:R-:W-:Y:S01]  /*5ca0*/  IADD3 R187, P5, R18, UR21, RZ ;  /* 0x0000001512bb7c10 */ /* 0x000fe2000ffbe0ff */
[----:B------:R-:W-:Y:S01]  /*5cb0*/  ULDC.64 UR20, c[0x0][0x218] ;  /* 0x0000860000147ab9 */ /* 0x000fe20000000a00 */
[----:B------:R-:W-:Y:S01]  /*5cc0*/  SHF.L.U64.HI R23, R89, 0x2, R166 ;  /* 0x0000000259177819 */ /* 0x000fe200000102a6 */
[----:B------:R-:W-:Y:S01]  /*5cd0*/  UIMAD.WIDE.U32 UR20, UR13, 0xc, UR20 ;  /* 0x0000000c0d1478a5 */ /* 0x000fe2000f8e0014 */
[----:B------:R-:W-:-:S02]  /*5ce0*/  SHF.R.S32.HI R192, RZ, 0x1f, R21 ;  /* 0x0000001fffc07819 */ /* 0x000fc40000011415 */
[----:B------:R-:W-:Y:S02]  /*5cf0*/  CS2R R34, SRZ ;  /* 0x0000000000227805 */ /* 0x000fe4000001ff00 */
[----:B------:R-:W-:Y:S02]  /*5d00*/  SHF.L.U64.HI R89, R91, 0x2, R162 ;  /* 0x000000025b597819 */ /* 0x000fe400000102a2 */
[----:B------:R-:W-:Y:S02]  /*5d10*/  CS2R R36, SRZ ;  /* 0x0000000000247805 */ /* 0x000fe4000001ff00 */
[----:B------:R-:W-:Y:S02]  /*5d20*/  SHF.L.U64.HI R91, R93, 0x2, R160 ;  /* 0x000000025d5b7819 */ /* 0x000fe400000102a0 */
[----:B------:R-:W-:Y:S02]  /*5d30*/  CS2R R38, SRZ ;  /* 0x0000000000267805 */ /* 0x000fe4000001ff00 */
[----:B------:R-:W-:-:S02]  /*5d40*/  LEA.HI.X.SX32 R180, R180, R195, 0x1, P2 ;  /* 0x000000c3b4b47211 */ /* 0x000fc400010f0eff */
[----:B------:R-:W-:Y:S02]  /*5d50*/  CS2R R40, SRZ ;  /* 0x0000000000287805 */ /* 0x000fe4000001ff00 */
[----:B------:R-:W-:Y:S02]  /*5d60*/  LEA.HI.X.SX32 R182, R182, R195, 0x1, P3 ;  /* 0x000000c3b6b67211 */ /* 0x000fe400018f0eff */
[----:B------:R-:W-:Y:S02]  /*5d70*/  CS2R R42, SRZ ;  /* 0x00000000002a7805 */ /* 0x000fe4000001ff00 */
[----:B------:R-:W-:Y:S02]  /*5d80*/  SHF.L.U64.HI R93, R95, 0x2, R158 ;  /* 0x000000025f5d7819 */ /* 0x000fe4000001029e */
[----:B------:R-:W-:Y:S02]  /*5d90*/  CS2R R44, SRZ ;  /* 0x00000000002c7805 */ /* 0x000fe4000001ff00 */
[----:B------:R-:W-:-:S02]  /*5da0*/  IADD3 R189, P2, R18, UR9, RZ ;  /* 0x0000000912bd7c10 */ /* 0x000fc4000ff5e0ff */
[----:B------:R-:W-:Y:S02]  /*5db0*/  CS2R R46, SRZ ;  /* 0x00000000002e7805 */ /* 0x000fe4000001ff00 */
[----:B------:R-:W-:Y:S02]  /*5dc0*/  IADD3 R191, P3, R18, UR8, RZ ;  /* 0x0000000812bf7c10 */ /* 0x000fe4000ff7e0ff */
[----:B------:R-:W-:Y:S02]  /*5dd0*/  CS2R R48, SRZ ;  /* 0x0000000000307805 */ /* 0x000fe4000001ff00 */
[----:B------:R-:W-:Y:S02]  /*5de0*/  LEA.HI.X.SX32 R186, R186, R195, 0x1, P5 ;  /* 0x000000c3baba7211 */ /* 0x000fe400028f0eff */
[----:B------:R-:W-:Y:S02]  /*5df0*/  CS2R R50, SRZ ;  /* 0x0000000000327805 */ /* 0x000fe4000001ff00 */
[----:B------:R-:W-:-:S02]  /*5e00*/  SHF.L.U64.HI R95, R97, 0x2, R156 ;  /* 0x00000002615f7819 */ /* 0x000fc4000001029c */
[----:B------:R-:W-:Y:S02]  /*5e10*/  CS2R R52, SRZ ;  /* 0x0000000000347805 */ /* 0x000fe4000001ff00 */
[----:B------:R-:W-:Y:S02]  /*5e20*/  LEA.HI R192, R192, R21, RZ, 0x5 ;  /* 0x00000015c0c07211 */ /* 0x000fe400078f28ff */
[----:B------:R-:W-:Y:S02]  /*5e30*/  CS2R R54, SRZ ;  /* 0x0000000000367805 */ /* 0x000fe4000001ff00 */
[C---:B------:R-:W-:Y:S01]  /*5e40*/  IADD3 R196, P5, R18.reuse, UR4, RZ ;  /* 0x0000000412c47c10 */ /* 0x040fe2000ffbe0ff */
[----:B------:R-:W-:Y:S01]  /*5e50*/  UMOV UR14, 0x2 ;  /* 0x00000002000e7882 */ /* 0x000fe20000000000 */
[----:B------:R-:W-:Y:S01]  /*5e60*/  SHF.L.U64.HI R97, R99, 0x2, R154 ;  /* 0x0000000263617819 */ /* 0x000fe2000001029a */
[----:B------:R-:W-:Y:S01]  /*5e70*/  UMOV UR15, 0xffffffff ;  /* 0xffffffff000f7882 */ /* 0x000fe20000000000 */
[C---:B------:R-:W-:Y:S01]  /*5e80*/  SHF.L.U64.HI R99, R101.reuse, 0x2, R100 ;  /* 0x0000000265637819 */ /* 0x040fe20000010264 */
[----:B------:R-:W-:Y:S01]  /*5e90*/  IMAD.SHL.U32 R100, R101, 0x4, RZ ;  /* 0x0000000465647824 */ /* 0x000fe200078e00ff */
[----:B------:R-:W-:Y:S01]  /*5ea0*/  SHF.L.U64.HI R18, R18, 0x2, R195 ;  /* 0x0000000212127819 */ /* 0x000fe200000102c3 */
[----:B------:R-:W-:Y:S01]  /*5eb0*/  USHF.L.U64.HI UR16, UR13, 0x2, UR16 ;  /* 0x000000020d107899 */ /* 0x000fe20008010210 */
[-C--:B------:R-:W-:Y:S01]  /*5ec0*/  LEA.HI.X.SX32 R188, R188, R195.reuse, 0x1, P2 ;  /* 0x000000c3bcbc7211 */ /* 0x080fe200010f0eff */
[----:B------:R-:W-:Y:S01]  /*5ed0*/  USHF.L.U64.HI UR18, UR35, 0x2, UR18 ;  /* 0x0000000223127899 */ /* 0x000fe20008010212 */
[-C--:B------:R-:W-:Y:S01]  /*5ee0*/  LEA.HI.X.SX32 R190, R190, R195.reuse, 0x1, P3 ;  /* 0x000000c3bebe7211 */ /* 0x080fe200018f0eff */
[----:B------:R-:W-:Y:S01]  /*5ef0*/  UIADD3 UR17, UR21, UR17, URZ ;  /* 0x0000001115117290 */ /* 0x000fe2000fffe03f */
[C---:B------:R-:W-:Y:S01]  /*5f00*/  SHF.L.U64.HI R101, R103.reuse, 0x2, R102 ;  /* 0x0000000267657819 */ /* 0x040fe20000010266 */
[----:B------:R-:W-:Y:S01]  /*5f10*/  IMAD.SHL.U32 R102, R103, 0x4, RZ ;  /* 0x0000000467667824 */ /* 0x000fe200078e00ff */
[----:B------:R-:W-:Y:S01]  /*5f20*/  LEA.HI.X.SX32 R195, R22, R195, 0x1, P5 ;  /* 0x000000c316c37211 */ /* 0x000fe200028f0eff */
[----:B------:R-:W-:Y:S01]  /*5f30*/  IMAD.SHL.U32 R22, R155, 0x4, RZ ;  /* 0x000000049b167824 */ /* 0x000fe200078e00ff */
[----:B------:R-:W-:Y:S01]  /*5f40*/  SHF.R.S32.HI R192, RZ, 0x5, R192 ;  /* 0x00000005ffc07819 */ /* 0x000fe200000114c0 */
[----:B------:R-:W-:Y:S01]  /*5f50*/  UIADD3 UR19, UR23, UR19, URZ ;  /* 0x0000001317137290 */ /* 0x000fe2000fffe03f */
[C---:B------:R-:W-:Y:S01]  /*5f60*/  SHF.L.U64.HI R103, R115.reuse, 0x2, R104 ;  /* 0x0000000273677819 */ /* 0x040fe20000010268 */
[----:B------:R-:W-:Y:S01]  /*5f70*/  IMAD.SHL.U32 R104, R115, 0x4, RZ ;  /* 0x0000000473687824 */ /* 0x000fe200078e00ff */
        /* <DEDUP_REMOVED lines=74> */
[----:B------:R-:W-:Y:S01]  /*6420*/  SHF.L.U64.HI R21, R155, 0x2, R168 ;  /* 0x000000029b157819 */ /* 0x000fe200000102a8 */
[----:B------:R-:W-:-:S07]  /*6430*/  VIADD R19, R192, 0xfffffffd ;  /* 0xfffffffdc0137836 */ /* 0x000fce0000000000 */
.L_x_1:
[----:B------:R-:W-:Y:S01]  /*6440*/  UIADD3 UR15, UR15, 0x1, URZ ;  /* 0x000000010f0f7890 */ /* 0x000fe2000fffe03f */
[----:B------:R-:W-:-:S04]  /*6450*/  DEPBAR.LE SB0, 0x4 ;  /* 0x000081000000791a */ /* 0x000fc80000000000 */
[----:B------:R-:W-:Y:S01]  /*6460*/  BAR.SYNC.DEFER_BLOCKING 0x0 ;  /* 0x0000000000007b1d */ /* 0x000fe20000010000 */
[----:B------:R-:W-:Y:S01]  /*6470*/  UISETP.GT.AND UP0, UPT, UR15, 0x3, UPT ;  /* 0x000000030f00788c */ /* 0x000fe2000bf04270 */
[C---:B------:R-:W-:Y:S01]  /*6480*/  ISETP.GT.AND P3, PT, R20.reuse, RZ, PT ;  /* 0x000000ff1400720c */ /* 0x040fe20003f64270 */
[----:B------:R-:W-:Y:S01]  /*6490*/  UIADD3 UR14, UR14, 0x1, URZ ;  /* 0x000000010e0e7890 */ /* 0x000fe2000fffe03f */
[C---:B------:R-:W-:Y:S01]  /*64a0*/  ISETP.GE.AND P2, PT, R197.reuse, R19, PT ;  /* 0x00000013c500720c */ /* 0x040fe20003f46270 */
[----:B------:R-:W-:Y:S01]  /*64b0*/  USEL UR15, UR15, URZ, !UP0 ;  /* 0x0000003f0f0f7287 */ /* 0x000fe2000c000000 */
[----:B-1----:R-:W-:Y:S01]  /*64c0*/  SEL R154, RZ, 0x4, !P3 ;  /* 0x00000004ff9a7807 */ /* 0x002fe20005800000 */
[----:B------:R-:W-:Y:S01]  /*64d0*/  UMOV UR7, 0x40000040 ;  /* 0x4000004000077882 */ /* 0x000fe20000000000 */
[----:B------:R-:W-:Y:S01]  /*64e0*/  ISETP.GT.AND P5, PT, R20, 0x1, PT ;  /* 0x000000011400780c */ /* 0x000fe20003fa4270 */
[----:B------:R-:W-:Y:S01]  /*64f0*/  ULEA UR5, UR15, UR12, 0xd ;  /* 0x0000000c0f057291 */ /* 0x000fe2000f8e683f */
[----:B------:R-:W-:Y:S01]  /*6500*/  SEL R154, R154, RZ, !P2 ;  /* 0x000000ff9a9a7207 */ /* 0x000fe20005000000 */
[----:B------:R-:W-:Y:S01]  /*6510*/  ULEA UR4, UR15, UR12, 0xe ;  /* 0x0000000c0f047291 */ /* 0x000fe2000f8e703f */
[----:B------:R-:W-:Y:S01]  /*6520*/  ISETP.GT.AND P6, PT, R20, 0x2, PT ;  /* 0x000000021400780c */ /* 0x000fe20003fc4270 */
[----:B------:R-:W-:Y:S01]  /*6530*/  UIADD3 UR5, UR5, 0x10000, URZ ;  /* 0x0001000005057890 */ /* 0x000fe2000fffe03f */
[----:B------:R-:W-:Y:S01]  /*6540*/  ISETP.NE.U32.AND P4, PT, R154, RZ, PT ;  /* 0x000000ff9a00720c */ /* 0x000fe20003f85070 */
[----:B------:R-:W-:Y:S01]  /*6550*/  USHF.R.U32.HI UR4, URZ, 0x4, UR4 ;  /* 0x000000043f047899 */ /* 0x000fe20008011604 */
[----:B------:R-:W-:Y:S01]  /*6560*/  SEL R154, RZ, 0x4, !P5 ;  /* 0x00000004ff9a7807 */ /* 0x000fe20006800000 */
[----:B------:R-:W-:Y:S01]  /*6570*/  USHF.R.U32.HI UR5, URZ, 0x4, UR5 ;  /* 0x000000043f057899 */ /* 0x000fe20008011605 */
[----:B------:R-:W-:Y:S01]  /*6580*/  IADD3 R160, P5, R4, UR22, RZ ;  /* 0x0000001604a07c10 */ /* 0x000fe2000ffbe0ff */
[----:B------:R-:W-:Y:S01]  /*6590*/  USGXT.U32 UR4, UR4, 0xe ;  /* 0x0000000e0404789a */ /* 0x000fe20008000000 */
[----:B------:R-:W-:Y:S01]  /*65a0*/  SEL R154, R154, RZ, !P2 ;  /* 0x000000ff9a9a7207 */ /* 0x000fe20005000000 */
[----:B------:R-:W-:Y:S01]  /*65b0*/  USGXT.U32 UR6, UR5, 0xe ;  /* 0x0000000e0506789a */ /* 0x000fe20008000000 */
[----:B------:R-:W-:Y:S01]  /*65c0*/  IADD3.X R161, R18, UR19, RZ, P5, !PT ;  /* 0x0000001312a17c10 */ /* 0x000fe2000affe4ff */
[----:B------:R-:W-:Y:S01]  /*65d0*/  UIADD3 UR8, UP0, UR4, 0x2, URZ ;  /* 0x0000000204087890 */ /* 0x000fe2000ff1e03f */
[----:B------:R-:W-:Y:S01]  /*65e0*/  WARPGROUP.ARRIVE ;  /* 0x00000000000079c5 */ /* 0x000fe20000000000 */
[----:B------:R-:W-:Y:S01]  /*65f0*/  UMOV UR5, 0x40000040 ;  /* 0x4000004000057882 */ /* 0x000fe20000000000 */
[----:B------:R-:W-:Y:S01]  /*6600*/  UIADD3 UR10, UP1, UR6, 0x2, URZ ;  /* 0x00000002060a7890 */ /* 0x000fe2000ff3e03f */
[----:B------:R-:W-:Y:S01]  /*6610*/  ISETP.NE.U32.AND P5, PT, R154, RZ, PT ;  /* 0x000000ff9a00720c */ /* 0x000fe20003fa5070 */
[----:B------:R-:W-:Y:S01]  /*6620*/  VIADD R197, R197, 0x1 ;  /* 0x00000001c5c57836 */ /* 0x000fe20000000000 */
[----:B------:R-:W-:Y:S01]  /*6630*/  SEL R155, RZ, 0x4, !P6 ;  /* 0x00000004ff9b7807 */ /* 0x000fe20007000000 */
[----:B------:R-:W-:Y:S01]  /*6640*/  HGMMA.64x64x8.F32.TF32 R56, gdesc[UR4], R56 ;  /* 0x04e00000043879f0 */ /* 0x000fe20008702838 */
[----:B------:R-:W-:Y:S01]  /*6650*/  UMOV UR4, URZ ;  /* 0x0000003f00047c82 */ /* 0x000fe20008000000 */
[----:B------:R-:W-:Y:S01]  /*6660*/  UMOV UR5, URZ ;  /* 0x0000003f00057c82 */ /* 0x000fe20008000000 */
[----:B------:R-:W-:Y:S01]  /*6670*/  UIADD3.X UR9, UR4, 0x40000040, URZ, UP0, !UPT ;  /* 0x4000004004097890 */ /* 0x000fe200087fe43f */
[----:B------:R-:W-:Y:S01]  /*6680*/  ISETP.GT.AND P3, PT, R20, 0x3, PT ;  /* 0x000000031400780c */ /* 0x000fe20003f64270 */
[----:B------:R-:W-:Y:S01]  /*6690*/  UIADD3.X UR11, UR5, 0x40000040, URZ, UP1, !UPT ;  /* 0x40000040050b7890 */ /* 0x000fe20008ffe43f */
[----:B------:R-:W-:Y:S01]  /*66a0*/  IADD3 R158, P6, R138, UR22, RZ ;  /* 0x000000168a9e7c10 */ /* 0x000fe2000ffde0ff */
[----:B------:R-:W-:Y:S01]  /*66b0*/  UIADD3.64 UR24, UR8, 0x2, URZ ;  /* 0x0000000208187897 */ /* 0x000fe2000fffe03f */
[----:B------:R-:W-:Y:S01]  /*66c0*/  SEL R155, R155, RZ, !P2 ;  /* 0x000000ff9b9b7207 */ /* 0x000fe20005000000 */
[----:B------:R-:W-:Y:S01]  /*66d0*/  UIADD3.64 UR26, UR10, 0x2, URZ ;  /* 0x000000020a1a7897 */ /* 0x000fe2000fffe03f */
[----:B------:R-:W-:Y:S01]  /*66e0*/  IADD3.X R159, R137, UR19, RZ, P6, !PT ;  /* 0x00000013899f7c10 */ /* 0x000fe2000b7fe4ff */
[----:B------:R-:W-:Y:S01]  /*66f0*/  UIADD3.64 UR28, UR8, 0x4, URZ ;  /* 0x00000004081c7897 */ /* 0x000fe2000fffe03f */
[----:B------:R-:W-:Y:S01]  /*6700*/  SEL R154, RZ, 0x4, !P3 ;  /* 0x00000004ff9a7807 */ /* 0x000fe20005800000 */
[----:B------:R-:W-:Y:S01]  /*6710*/  UIADD3.64 UR30, UR10, 0x4, URZ ;  /* 0x000000040a1e7897 */ /* 0x000fe2000fffe03f */
[----:B------:R-:W-:Y:S01]  /*6720*/  ISETP.NE.U32.AND P6, PT, R155, RZ, PT ;  /* 0x000000ff9b00720c */ /* 0x000fe20003fc5070 */
[----:B------:R-:W-:Y:S01]  /*6730*/  UIADD3.64 UR4, UR8, 0x1fe, URZ ;  /* 0x000001fe08047897 */ /* 0x000fe2000fffe03f */
[----:B------:R-:W-:Y:S01]  /*6740*/  SEL R154, R154, RZ, !P2 ;  /* 0x000000ff9a9a7207 */ /* 0x000fe20005000000 */
[----:B------:R-:W-:Y:S01]  /*6750*/  UISETP.GT.AND UP0, UPT, UR14, 0x3, UPT ;  /* 0x000000030e00788c */ /* 0x000fe2000bf04270 */
[----:B------:R-:W-:-:S03]  /*6760*/  IADD3 R156, P3, R196, UR22, RZ ;  /* 0x00000016c49c7c10 */ /* 0x000fc6000ff7e0ff */
[----:B------:R-:W-:Y:S01]  /*6770*/  USEL UR14, UR14, URZ, !UP0 ;  /* 0x0000003f0e0e7287 */ /* 0x000fe2000c000000 */
[----:B------:R-:W-:Y:S01]  /*6780*/  IADD3.X R157, R195, UR19, RZ, P3, !PT ;  /* 0x00000013c39d7c10 */ /* 0x000fe20009ffe4ff */
[----:B------:R-:W-:Y:S04]  /*6790*/  HGMMA.64x64x8.F32.TF32 R56, gdesc[UR8], R56 ;  /* 0x04e00000083879f0 */ /* 0x000fe80008702838 */
[----:B------:R-:W-:Y:S01]  /*67a0*/  HGMMA.64x64x8.F32.TF32 R56, gdesc[UR24], R56 ;  /* 0x04e00000183879f0 */ /* 0x000fe20008702838 */
[----:B------:R-:W-:-:S03]  /*67b0*/  UIADD3.64 UR24, UR8, 0x202, URZ ;  /* 0x0000020208187897 */ /* 0x000fc6000fffe03f */
[----:B------:R-:W-:Y:S04]  /*67c0*/  HGMMA.64x64x8.F32.TF32 R56, gdesc[UR28], R56 ;  /* 0x04e000001c3879f0 */ /* 0x000fe80008702838 */
[----:B------:R-:W-:Y:S01]  /*67d0*/  HGMMA.64x64x8.F32.TF32 R24, gdesc[UR4], R24 ;  /* 0x04e00000041879f0 */ /* 0x000fe20008702818 */
[----:B------:R-:W-:Y:S01]  /*67e0*/  UIADD3.64 UR4, UR8, 0x200, URZ ;  /* 0x0000020008047897 */ /* 0x000fe2000fffe03f */
[----:B------:R-:W-:Y:S01]  /*67f0*/  UMOV UR6, UR10 ;  /* 0x0000000a00067c82 */ /* 0x000fe20008000000 */
[----:B------:R-:W-:Y:S01]  /*6800*/  UMOV UR7, UR11 ;  /* 0x0000000b00077c82 */ /* 0x000fe20008000000 */
[----:B------:R-:W-:Y:S01]  /*6810*/  UIADD3.64 UR8, UR8, 0x204, URZ ;  /* 0x0000020408087897 */ /* 0x000fe2000fffe03f */
[----:B------:R-:W-:Y:S01]  /*6820*/  UMOV UR10, UR30 ;  /* 0x0000001e000a7c82 */ /* 0x000fe20008000000 */
[----:B------:R-:W-:-:S04]  /*6830*/  UMOV UR11, UR31 ;  /* 0x0000001f000b7c82 */ /* 0x000fc80008000000 */
[----:B------:R-:W-:Y:S01]  /*6840*/  HGMMA.64x64x8.F32.TF32 R24, gdesc[UR4], R24 ;  /* 0x04e00000041879f0 */ /* 0x000fe20008702818 */
[----:B------:R-:W-:-:S06]  /*6850*/  ULEA UR4, UR14, UR12, 0xe ;  /* 0x0000000c0e047291 */ /* 0x000fcc000f8e703f */
[----:B------:R-:W-:Y:S02]  /*6860*/  VIADD R163, R6, UR4 ;  /* 0x0000000406a37c36 */ /* 0x000fe40008000000 */
[----:B------:R-:W-:Y:S02]  /*6870*/  VIADD R167, R7, UR4 ;  /* 0x0000000407a77c36 */ /* 0x000fe40008000000 */
[----:B------:R-:W-:Y:S02]  /*6880*/  VIADD R169, R12, UR4 ;  /* 0x000000040ca97c36 */ /* 0x000fe40008000000 */
[----:B------:R-:W-:Y:S01]  /*6890*/  VIADD R171, R13, UR4 ;  /* 0x000000040dab7c36 */ /* 0x000fe20008000000 */
[----:B------:R-:W-:Y:S04]  /*68a0*/  HGMMA.64x64x8.F32.TF32 R24, gdesc[UR24], R24 ;  /* 0x04e00000181879f0 */ /* 0x000fe80008702818 */
[----:B------:R-:W-:Y:S03]  /*68b0*/  HGMMA.64x64x8.F32.TF32 R24, gdesc[UR8], R24, gsb0 ;  /* 0x04e00000081879f0 */ /* 0x000fe60008002818 */
[----:B------:R-:W-:-:S02]  /*68c0*/  WARPGROUP.DEPBAR.LE gsb0, 0x1 ;  /* 0x00008000000079c5 */ /* 0x000fc40000010100 */
[----:B------:R-:W-:Y:S06]  /*68d0*/  BAR.SYNC.DEFER_BLOCKING 0x0 ;  /* 0x0000000000007b1d */ /* 0x000fec0000010000 */
[----:B------:R-:W-:Y:S01]  /*68e0*/  @!PT LDS RZ, [RZ] ;  /* 0x00000000fffff984 */ /* 0x000fe20000000800 */
[----:B------:R-:W-:Y:S01]  /*68f0*/  @!PT LDS RZ, [RZ] ;  /* 0x00000000fffff984 */ /* 0x000fe20000000800 */
[----:B------:R-:W-:Y:S01]  /*6900*/  @!PT LDS RZ, [RZ] ;  /* 0x00000000fffff984 */ /* 0x000fe20000000800 */
[----:B------:R1:W-:Y:S01]  /*6910*/  LDGSTS.E [R163], desc[UR32][R160.64], P4 ;  /* 0x00000000a0a37fae */ /* 0x0003e2000a121860 */
[----:B------:R-:W-:-:S03]  /*6920*/  ISETP.GT.AND P4, PT, R20, 0x4, PT ;  /* 0x000000041400780c */ /* 0x000fc60003f84270 */
[----:B------:R2:W-:Y:S01]  /*6930*/  LDGSTS.E [R163+0x4], desc[UR32][R158.64], P5 ;  /* 0x000040009ea37fae */ /* 0x0005e2000a921860 */
[----:B------:R-:W-:Y:S02]  /*6940*/  ISETP.GT.AND P5, PT, R20, 0x5, PT ;  /* 0x000000051400780c */ /* 0x000fe40003fa4270 */
[----:B------:R-:W-:Y:S01]  /*6950*/  SEL R155, RZ, 0x4, !P4 ;  /* 0x00000004ff9b7807 */ /* 0x000fe20006000000 */
[----:B------:R3:W-:Y:S01]  /*6960*/  LDGSTS.E [R163+0x8], desc[UR32][R156.64], P6 ;  /* 0x000080009ca37fae */ /* 0x0007e2000b121860 */
[----:B------:R-:W-:Y:S02]  /*6970*/  ISETP.NE.U32.AND P4, PT, R154, RZ, PT ;  /* 0x000000ff9a00720c */ /* 0x000fe40003f85070 */
[----:B------:R-:W-:Y:S02]  /*6980*/  IADD3 R154, P3, R194, UR22, RZ ;  /* 0x00000016c29a7c10 */ /* 0x000fe4000ff7e0ff */
[----:B-1----:R-:W-:Y:S02]  /*6990*/  SEL R161, RZ, 0x4, !P5 ;  /* 0x00000004ffa17807 */ /* 0x002fe40006800000 */
[----:B------:R-:W-:-:S02]  /*69a0*/  SEL R162, R155, RZ, !P2 ;  /* 0x000000ff9ba27207 */ /* 0x000fc40005000000 */
[----:B------:R-:W-:Y:S02]  /*69b0*/  ISETP.GT.AND P5, PT, R20, 0x6, PT ;  /* 0x000000061400780c */ /* 0x000fe40003fa4270 */
[----:B------:R-:W-:Y:S02]  /*69c0*/  SEL R161, R161, RZ, !P2 ;  /* 0x000000ffa1a17207 */ /* 0x000fe40005000000 */
[----:B------:R-:W-:Y:S02]  /*69d0*/  IADD3 R160, P6, R191, UR22, RZ ;  /* 0x00000016bfa07c10 */ /* 0x000fe4000ffde0ff */
[----:B------:R-:W-:Y:S02]  /*69e0*/  IADD3.X R155, R193, UR19, RZ, P3, !PT ;  /* 0x00000013c19b7c10 */ /* 0x000fe40009ffe4ff */
[----:B------:R-:W-:Y:S02]  /*69f0*/  ISETP.NE.U32.AND P3, PT, R162, RZ, PT ;  /* 0x000000ffa200720c */ /* 0x000fe40003f65070 */
[----:B--2---:R-:W-:Y:S01]  /*6a00*/  SEL R159, RZ, 0x4, !P5 ;  /* 0x00000004ff9f7807 */ /* 0x004fe20006800000 */
[----:B------:R1:W-:Y:S01]  /*6a10*/  LDGSTS.E [R163+0xc], desc[UR32][R154.64], P4 ;  /* 0x0000c0009aa37fae */ /* 0x0003e2000a121860 */
[----:B------:R-:W-:-:S02]  /*6a20*/  ISETP.NE.U32.AND P5, PT, R161, RZ, PT ;  /* 0x000000ffa100720c */ /* 0x000fc40003fa5070 */
[----:B------:R-:W-:Y:S02]  /*6a30*/  IADD3.X R161, R190, UR19, RZ, P6, !PT ;  /* 0x00000013bea17c10 */ /* 0x000fe4000b7fe4ff */
[----:B------:R-:W-:Y:S02]  /*6a40*/  ISETP.GT.AND P6, PT, R20, 0x7, PT ;  /* 0x000000071400780c */ /* 0x000fe40003fc4270 */
[----:B------:R-:W-:Y:S02]  /*6a50*/  IADD3 R158, P4, R189, UR22, RZ ;  /* 0x00000016bd9e7c10 */ /* 0x000fe4000ff9e0ff */
[----:B---3--:R-:W-:Y:S01]  /*6a60*/  SEL R157, RZ, 0x4, !P6 ;  /* 0x00000004ff9d7807 */ /* 0x008fe20007000000 */
[----:B------:R2:W-:Y:S01]  /*6a70*/  LDGSTS.E [R167], desc[UR32][R160.64], P3 ;  /* 0x00000000a0a77fae */ /* 0x0005e20009921860 */
[----:B------:R-:W-:Y:S01]  /*6a80*/  SEL R162, R159, RZ, !P2 ;  /* 0x000000ff9fa27207 */ /* 0x000fe20005000000 */
[----:B-1----:R-:W-:Y:S01]  /*6a90*/  VIADD R163, R8, UR4 ;  /* 0x0000000408a37c36 */ /* 0x002fe20008000000 */
[----:B------:R-:W-:-:S02]  /*6aa0*/  IADD3.X R159, R188, UR19, RZ, P4, !PT ;  /* 0x00000013bc9f7c10 */ /* 0x000fc4000a7fe4ff */
[----:B------:R-:W-:Y:S02]  /*6ab0*/  SEL R157, R157, RZ, !P2 ;  /* 0x000000ff9d9d7207 */ /* 0x000fe40005000000 */
[----:B------:R-:W-:Y:S01]  /*6ac0*/  ISETP.GT.AND P6, PT, R20, 0x8, PT ;  /* 0x000000081400780c */ /* 0x000fe20003fc4270 */
[----:B------:R1:W-:Y:S01]  /*6ad0*/  LDGSTS.E [R167+0x4], desc[UR32][R158.64], P5 ;  /* 0x000040009ea77fae */ /* 0x0003e2000a921860 */
[----:B------:R-:W-:Y:S02]  /*6ae0*/  ISETP.NE.U32.AND P4, PT, R162, RZ, PT ;  /* 0x000000ffa200720c */ /* 0x000fe40003f85070 */
[----:B------:R-:W-:Y:S02]  /*6af0*/  IADD3 R156, P3, R187, UR22, RZ ;  /* 0x00000016bb9c7c10 */ /* 0x000fe4000ff7e0ff */
[----:B------:R-:W-:Y:S02]  /*6b00*/  ISETP.NE.U32.AND P5, PT, R157, RZ, PT ;  /* 0x000000ff9d00720c */ /* 0x000fe40003fa5070 */
[----:B------:R-:W-:-:S02]  /*6b10*/  SEL R155, RZ, 0x4, !P6 ;  /* 0x00000004ff9b7807 */ /* 0x000fc40007000000 */
[----:B------:R-:W-:Y:S02]  /*6b20*/  ISETP.GT.AND P6, PT, R20, 0x9, PT ;  /* 0x000000091400780c */ /* 0x000fe40003fc4270 */
[----:B------:R-:W-:Y:S02]  /*6b30*/  IADD3.X R157, R186, UR19, RZ, P3, !PT ;  /* 0x00000013ba9d7c10 */ /* 0x000fe40009ffe4ff */
[----:B------:R-:W-:Y:S02]  /*6b40*/  IADD3 R154, P3, R185, UR22, RZ ;  /* 0x00000016b99a7c10 */ /* 0x000fe4000ff7e0ff */
[----:B--2---:R-:W-:Y:S01]  /*6b50*/  SEL R161, RZ, 0x4, !P6 ;  /* 0x00000004ffa17807 */ /* 0x004fe20007000000 */
[----:B------:R-:W-:Y:S01]  /*6b60*/  LDGSTS.E [R167+0x8], desc[UR32][R156.64], P4 ;  /* 0x000080009ca77fae */ /* 0x000fe2000a121860 */
[----:B------:R-:W-:Y:S02]  /*6b70*/  SEL R162, R155, RZ, !P2 ;  /* 0x000000ff9ba27207 */ /* 0x000fe40005000000 */
[----:B------:R-:W-:-:S02]  /*6b80*/  IADD3.X R155, R184, UR19, RZ, P3, !PT ;  /* 0x00000013b89b7c10 */ /* 0x000fc40009ffe4ff */
[----:B------:R-:W-:Y:S02]  /*6b90*/  SEL R161, R161, RZ, !P2 ;  /* 0x000000ffa1a17207 */ /* 0x000fe40005000000 */
[----:B------:R-:W-:Y:S01]  /*6ba0*/  ISETP.GT.AND P6, PT, R20, 0xa, PT ;  /* 0x0000000a1400780c */ /* 0x000fe20003fc4270 */
[----:B------:R2:W-:Y:S01]  /*6bb0*/  LDGSTS.E [R167+0xc], desc[UR32][R154.64], P5 ;  /* 0x0000c0009aa77fae */ /* 0x0005e2000a921860 */
[----:B------:R-:W-:Y:S02]  /*6bc0*/  ISETP.NE.U32.AND P3, PT, R162, RZ, PT ;  /* 0x000000ffa200720c */ /* 0x000fe40003f65070 */
[----:B------:R-:W-:Y:S02]  /*6bd0*/  IADD3 R160, P4, R183, UR22, RZ ;  /* 0x00000016b7a07c10 */ /* 0x000fe4000ff9e0ff */
[----:B------:R-:W-:Y:S02]  /*6be0*/  ISETP.NE.U32.AND P5, PT, R161, RZ, PT ;  /* 0x000000ffa100720c */ /* 0x000fe40003fa5070 */
[----:B-1----:R-:W-:-:S02]  /*6bf0*/  SEL R159, RZ, 0x4, !P6 ;  /* 0x00000004ff9f7807 */ /* 0x002fc40007000000 */
[----:B------:R-:W-:Y:S02]  /*6c00*/  ISETP.GT.AND P6, PT, R20, 0xb, PT ;  /* 0x0000000b1400780c */ /* 0x000fe40003fc4270 */
[----:B------:R-:W-:Y:S01]  /*6c10*/  IADD3.X R161, R182, UR19, RZ, P4, !PT ;  /* 0x00000013b6a17c10 */ /* 0x000fe2000a7fe4ff */
[----:B--2---:R-:W-:Y:S01]  /*6c20*/  VIADD R167, R9, UR4 ;  /* 0x0000000409a77c36 */ /* 0x004fe20008000000 */
[----:B------:R-:W-:Y:S02]  /*6c30*/  IADD3 R158, P4, R181, UR22, RZ ;  /* 0x00000016b59e7c10 */ /* 0x000fe4000ff9e0ff */
[----:B------:R-:W-:Y:S01]  /*6c40*/  SEL R157, RZ, 0x4, !P6 ;  /* 0x00000004ff9d7807 */ /* 0x000fe20007000000 */
[----:B------:R1:W-:Y:S01]  /*6c50*/  LDGSTS.E [R163], desc[UR32][R160.64], P3 ;  /* 0x00000000a0a37fae */ /* 0x0003e20009921860 */
        /* <DEDUP_REMOVED lines=12> */
[----:B-1----:R-:W-:Y:S01]  /*6d20*/  SEL R161, RZ, 0x4, !P6 ;  /* 0x00000004ffa17807 */ /* 0x002fe20007000000 */
[----:B------:R-:W-:Y:S01]  /*6d30*/  LDGSTS.E [R163+0x8], desc[UR32][R156.64], P4 ;  /* 0x000080009ca37fae */ /* 0x000fe2000a121860 */
[----:B------:R-:W-:Y:S02]  /*6d40*/  SEL R162, R155, RZ, !P2 ;  /* 0x000000ff9ba27207 */ /* 0x000fe40005000000 */
[----:B------:R-:W-:-:S02]  /*6d50*/  IADD3.X R155, R176, UR19, RZ, P3, !PT ;  /* 0x00000013b09b7c10 */ /* 0x000fc40009ffe4ff */
[----:B------:R-:W-:Y:S02]  /*6d60*/  SEL R161, R161, RZ, !P2 ;  /* 0x000000ffa1a17207 */ /* 0x000fe40005000000 */
[----:B------:R-:W-:Y:S01]  /*6d70*/  ISETP.NE.U32.AND P3, PT, R162, RZ, PT ;  /* 0x000000ffa200720c */ /* 0x000fe20003f65070 */
[----:B------:R1:W-:Y:S01]  /*6d80*/  LDGSTS.E [R163+0xc], desc[UR32][R154.64], P5 ;  /* 0x0000c0009aa37fae */ /* 0x0003e2000a921860 */
[----:B------:R-:W-:Y:S02]  /*6d90*/  ISETP.GT.AND P6, PT, R20, 0xe, PT ;  /* 0x0000000e1400780c */ /* 0x000fe40003fc4270 */
[----:B------:R-:W-:Y:S02]  /*6da0*/  IADD3 R160, P4, R175, UR22, RZ ;  /* 0x00000016afa07c10 */ /* 0x000fe4000ff9e0ff */
[----:B------:R-:W-:Y:S02]  /*6db0*/  ISETP.NE.U32.AND P5, PT, R161, RZ, PT ;  /* 0x000000ffa100720c */ /* 0x000fe40003fa5070 */
[----:B--2---:R-:W-:-:S02]  /*6dc0*/  SEL R159, RZ, 0x4, !P6 ;  /* 0x00000004ff9f7807 */ /* 0x004fc40007000000 */
[----:B------:R-:W-:Y:S02]  /*6dd0*/  ISETP.GT.AND P6, PT, R20, 0xf, PT ;  /* 0x0000000f1400780c */ /* 0x000fe40003fc4270 */
[----:B------:R-:W-:Y:S01]  /*6de0*/  IADD3.X R161, R174, UR19, RZ, P4, !PT ;  /* 0x00000013aea17c10 */ /* 0x000fe2000a7fe4ff */
[----:B-1----:R-:W-:Y:S01]  /*6df0*/  VIADD R163, R10, UR4 ;  /* 0x000000040aa37c36 */ /* 0x002fe20008000000 */
[----:B------:R-:W-:Y:S02]  /*6e00*/  IADD3 R158, P4, R173, UR22, RZ ;  /* 0x00000016ad9e7c10 */ /* 0x000fe4000ff9e0ff */
[----:B------:R-:W-:Y:S01]  /*6e10*/  SEL R157, RZ, 0x4, !P6 ;  /* 0x00000004ff9d7807 */ /* 0x000fe20007000000 */
[----:B------:R1:W-:Y:S01]  /*6e20*/  LDGSTS.E [R167], desc[UR32][R160.64], P3 ;  /* 0x00000000a0a77fae */ /* 0x0003e20009921860 */
[----:B------:R-:W-:Y:S02]  /*6e30*/  SEL R162, R159, RZ, !P2 ;  /* 0x000000ff9fa27207 */ /* 0x000fe40005000000 */
[----:B------:R-:W-:-:S02]  /*6e40*/  IADD3.X R159, R172, UR19, RZ, P4, !PT ;  /* 0x00000013ac9f7c10 */ /* 0x000fc4000a7fe4ff */
[----:B------:R-:W-:Y:S02]  /*6e50*/  ISETP.GT.AND P6, PT, R20, 0x10, PT ;  /* 0x000000101400780c */ /* 0x000fe40003fc4270 */
[----:B------:R-:W-:Y:S01]  /*6e60*/  SEL R157, R157, RZ, !P2 ;  /* 0x000000ff9d9d7207 */ /* 0x000fe20005000000 */
[----:B------:R2:W-:Y:S01]  /*6e70*/  LDGSTS.E [R167+0x4], desc[UR32][R158.64], P5 ;  /* 0x000040009ea77fae */ /* 0x0005e2000a921860 */
[----:B------:R-:W-:Y:S02]  /*6e80*/  ISETP.NE.U32.AND P4, PT, R162, RZ, PT ;  /* 0x000000ffa200720c */ /* 0x000fe40003f85070 */
[----:B------:R-:W-:Y:S02]  /*6e90*/  IADD3 R156, P3, R165, UR22, RZ ;  /* 0x00000016a59c7c10 */ /* 0x000fe4000ff7e0ff */
[----:B------:R-:W-:Y:S02]  /*6ea0*/  SEL R155, RZ, 0x4, !P6 ;  /* 0x00000004ff9b7807 */ /* 0x000fe40007000000 */
[----:B------:R-:W-:-:S02]  /*6eb0*/  ISETP.NE.U32.AND P5, PT, R157, RZ, PT ;  /* 0x000000ff9d00720c */ /* 0x000fc40003fa5070 */
[----:B------:R-:W-:Y:S02]  /*6ec0*/  IADD3.X R157, R164, UR19, RZ, P3, !PT ;  /* 0x00000013a49d7c10 */ /* 0x000fe40009ffe4ff */
[----:B------:R-:W-:Y:S02]  /*6ed0*/  IADD3 R154, P3, R152, UR22, RZ ;  /* 0x00000016989a7c10 */ /* 0x000fe4000ff7e0ff */
[----:B------:R-:W-:Y:S01]  /*6ee0*/  ISETP.GT.AND P6, PT, R20, 0x11, PT ;  /* 0x000000111400780c */ /* 0x000fe20003fc4270 */
[----:B------:R-:W-:Y:S01]  /*6ef0*/  LDGSTS.E [R167+0x8], desc[UR32][R156.64], P4 ;  /* 0x000080009ca77fae */ /* 0x000fe2000a121860 */
[----:B------:R-:W-:Y:S02]  /*6f00*/  SEL R162, R155, RZ, !P2 ;  /* 0x000000ff9ba27207 */ /* 0x000fe40005000000 */
[----:B------:R-:W-:Y:S02]  /*6f10*/  IADD3.X R155, R151, UR19, RZ, P3, !PT ;  /* 0x00000013979b7c10 */ /* 0x000fe40009ffe4ff */
[----:B-1----:R-:W-:-:S02]  /*6f20*/  SEL R161, RZ, 0x4, !P6 ;  /* 0x00000004ffa17807 */ /* 0x002fc40007000000 */
[----:B------:R-:W-:Y:S01]  /*6f30*/  ISETP.NE.U32.AND P3, PT, R162, RZ, PT ;  /* 0x000000ffa200720c */ /* 0x000fe20003f65070 */
[----:B------:R1:W-:Y:S01]  /*6f40*/  LDGSTS.E [R167+0xc], desc[UR32][R154.64], P5 ;  /* 0x0000c0009aa77fae */ /* 0x0003e2000a921860 */
[----:B------:R-:W-:Y:S02]  /*6f50*/  ISETP.GT.AND P6, PT, R20, 0x12, PT ;  /* 0x000000121400780c */ /* 0x000fe40003fc4270 */
[----:B------:R-:W-:Y:S02]  /*6f60*/  SEL R161, R161, RZ, !P2 ;  /* 0x000000ffa1a17207 */ /* 0x000fe40005000000 */
[----:B------:R-:W-:Y:S02]  /*6f70*/  IADD3 R160, P4, R150, UR22, RZ ;  /* 0x0000001696a07c10 */ /* 0x000fe4000ff9e0ff */
[----:B--2---:R-:W-:Y:S02]  /*6f80*/  SEL R159, RZ, 0x4, !P6 ;  /* 0x00000004ff9f7807 */ /* 0x004fe40007000000 */
[----:B------:R-:W-:-:S02]  /*6f90*/  ISETP.NE.U32.AND P5, PT, R161, RZ, PT ;  /* 0x000000ffa100720c */ /* 0x000fc40003fa5070 */
[----:B------:R-:W-:Y:S01]  /*6fa0*/  ISETP.GT.AND P6, PT, R20, 0x13, PT ;  /* 0x000000131400780c */ /* 0x000fe20003fc4270 */
[----:B-1----:R-:W-:Y:S01]  /*6fb0*/  VIADD R167, R11, UR4 ;  /* 0x000000040ba77c36 */ /* 0x002fe20008000000 */
[----:B------:R-:W-:Y:S01]  /*6fc0*/  IADD3.X R161, R149, UR19, RZ, P4, !PT ;  /* 0x0000001395a17c10 */ /* 0x000fe2000a7fe4ff */
[----:B------:R-:W-:Y:S01]  /*6fd0*/  ULEA UR4, UR14, UR12, 0xd ;  /* 0x0000000c0e047291 */ /* 0x000fe2000f8e683f */
[----:B------:R-:W-:Y:S02]  /*6fe0*/  SEL R156, RZ, 0x4, !P6 ;  /* 0x00000004ff9c7807 */ /* 0x000fe40007000000 */
[----:B------:R-:W-:Y:S01]  /*6ff0*/  IADD3 R158, P4, R148, UR22, RZ ;  /* 0x00000016949e7c10 */ /* 0x000fe2000ff9e0ff */
[----:B------:R1:W-:Y:S01]  /*7000*/  LDGSTS.E [R163], desc[UR32][R160.64], P3 ;  /* 0x00000000a0a37fae */ /* 0x0003e20009921860 */
[----:B------:R-:W-:Y:S01]  /*7010*/  SEL R162, R159, RZ, !P2 ;  /* 0x000000ff9fa27207 */ /* 0x000fe20005000000 */
[----:B------:R-:W-:Y:S01]  /*7020*/  VIADD R199, R14, UR4 ;  /* 0x000000040ec77c36 */ /* 0x000fe20008000000 */
[----:B------:R-:W-:Y:S01]  /*7030*/  ISETP.GT.AND P3, PT, R20, 0x14, PT ;  /* 0x000000141400780c */ /* 0x000fe20003f64270 */
[----:B------:R-:W-:Y:S01]  /*7040*/  VIADD R201, R15, UR4 ;  /* 0x000000040fc97c36 */ /* 0x000fe20008000000 */
[----:B------:R-:W-:-:S02]  /*7050*/  SEL R156, R156, RZ, !P2 ;  /* 0x000000ff9c9c7207 */ /* 0x000fc40005000000 */
[----:B------:R-:W-:Y:S02]  /*7060*/  IADD3 R154, P6, R146, UR22, RZ ;  /* 0x00000016929a7c10 */ /* 0x000fe4000ffde0ff */
[----:B------:R-:W-:Y:S02]  /*7070*/  IADD3.X R159, R147, UR19, RZ, P4, !PT ;  /* 0x00000013939f7c10 */ /* 0x000fe4000a7fe4ff */
[----:B------:R-:W-:Y:S02]  /*7080*/  ISETP.NE.U32.AND P4, PT, R162, RZ, PT ;  /* 0x000000ffa200720c */ /* 0x000fe40003f85070 */
[----:B------:R-:W-:Y:S01]  /*7090*/  SEL R157, RZ, 0x4, !P3 ;  /* 0x00000004ff9d7807 */ /* 0x000fe20005800000 */
[----:B------:R2:W-:Y:S01]  /*70a0*/  LDGSTS.E [R163+0x4], desc[UR32][R158.64], P5 ;  /* 0x000040009ea37fae */ /* 0x0005e2000a921860 */
[----:B------:R-:W-:Y:S02]  /*70b0*/  ISETP.NE.U32.AND P3, PT, R156, RZ, PT ;  /* 0x000000ff9c00720c */ /* 0x000fe40003f65070 */
[----:B------:R-:W-:-:S02]  /*70c0*/  IADD3.X R155, R145, UR19, RZ, P6, !PT ;  /* 0x00000013919b7c10 */ /* 0x000fc4000b7fe4ff */
[----:B------:R-:W-:Y:S02]  /*70d0*/  ISETP.GT.AND P6, PT, R20, 0x15, PT ;  /* 0x000000151400780c */ /* 0x000fe40003fc4270 */
[----:B------:R-:W-:Y:S02]  /*70e0*/  IADD3 R156, P5, R144, UR22, RZ ;  /* 0x00000016909c7c10 */ /* 0x000fe4000ffbe0ff */
[----:B-1----:R-:W-:Y:S01]  /*70f0*/  SEL R160, RZ, 0x4, !P6 ;  /* 0x00000004ffa07807 */ /* 0x002fe20007000000 */
[----:B------:R1:W-:Y:S01]  /*7100*/  LDGSTS.E [R163+0x8], desc[UR32][R154.64], P4 ;  /* 0x000080009aa37fae */ /* 0x0003e2000a121860 */
[----:B------:R-:W-:Y:S02]  /*7110*/  SEL R162, R157, RZ, !P2 ;  /* 0x000000ff9da27207 */ /* 0x000fe40005000000 */
[----:B------:R-:W-:Y:S02]  /*7120*/  IADD3.X R157, R143, UR19, RZ, P5, !PT ;  /* 0x000000138f9d7c10 */ /* 0x000fe4000affe4ff */
[----:B------:R-:W-:-:S02]  /*7130*/  SEL R160, R160, RZ, !P2 ;  /* 0x000000ffa0a07207 */ /* 0x000fc40005000000 */
[----:B------:R-:W-:Y:S01]  /*7140*/  ISETP.GT.AND P6, PT, R20, 0x16, PT ;  /* 0x000000161400780c */ /* 0x000fe20003fc4270 */
[----:B------:R3:W-:Y:S01]  /*7150*/  LDGSTS.E [R163+0xc], desc[UR32][R156.64], P3 ;  /* 0x0000c0009ca37fae */ /* 0x0007e20009921860 */
[----:B------:R-:W-:Y:S02]  /*7160*/  ISETP.NE.U32.AND P5, PT, R162, RZ, PT ;  /* 0x000000ffa200720c */ /* 0x000fe40003fa5070 */
[----:B--2---:R-:W-:Y:S02]  /*7170*/  IADD3 R158, P4, R142, UR22, RZ ;  /* 0x000000168e9e7c10 */ /* 0x004fe4000ff9e0ff */
[----:B------:R-:W-:Y:S02]  /*7180*/  ISETP.NE.U32.AND P3, PT, R160, RZ, PT ;  /* 0x000000ffa000720c */ /* 0x000fe40003f65070 */
[----:B------:R-:W-:Y:S02]  /*7190*/  SEL R161, RZ, 0x4, !P6 ;  /* 0x00000004ffa17807 */ /* 0x000fe40007000000 */
[----:B------:R-:W-:-:S02]  /*71a0*/  ISETP.GT.AND P6, PT, R20, 0x17, PT ;  /* 0x000000171400780c */ /* 0x000fc40003fc4270 */
[----:B------:R-:W-:Y:S02]  /*71b0*/  IADD3.X R159, R141, UR19, RZ, P4, !PT ;  /* 0x000000138d9f7c10 */ /* 0x000fe4000a7fe4ff */
[----:B------:R-:W-:Y:S02]  /*71c0*/  IADD3 R160, P4, R140, UR22, RZ ;  /* 0x000000168ca07c10 */ /* 0x000fe4000ff9e0ff */
[----:B-1----:R-:W-:Y:S01]  /*71d0*/  SEL R154, RZ, 0x4, !P6 ;  /* 0x00000004ff9a7807 */ /* 0x002fe20007000000 */
[----:B------:R1:W-:Y:S01]  /*71e0*/  LDGSTS.E [R167], desc[UR32][R158.64], P5 ;  /* 0x000000009ea77fae */ /* 0x0003e2000a921860 */
[----:B------:R-:W-:Y:S02]  /*71f0*/  SEL R162, R161, RZ, !P2 ;  /* 0x000000ffa1a27207 */ /* 0x000fe40005000000 */
[----:B------:R-:W-:Y:S02]  /*7200*/  IADD3.X R161, R139, UR19, RZ, P4, !PT ;  /* 0x000000138ba17c10 */ /* 0x000fe4000a7fe4ff */
[----:B------:R-:W-:-:S02]  /*7210*/  SEL R155, R154, RZ, !P2 ;  /* 0x000000ff9a9b7207 */ /* 0x000fc40005000000 */
[----:B------:R-:W-:Y:S01]  /*7220*/  ISETP.NE.U32.AND P4, PT, R162, RZ, PT ;  /* 0x000000ffa200720c */ /* 0x000fe20003f85070 */
[----:B------:R2:W-:Y:S01]  /*7230*/  LDGSTS.E [R167+0x4], desc[UR32][R160.64], P3 ;  /* 0x00004000a0a77fae */ /* 0x0005e20009921860 */
[----:B------:R-:W-:Y:S02]  /*7240*/  ISETP.GT.AND P5, PT, R20, 0x18, PT ;  /* 0x000000181400780c */ /* 0x000fe40003fa4270 */
[----:B------:R-:W-:Y:S02]  /*7250*/  IADD3 R154, P6, R136, UR22, RZ ;  /* 0x00000016889a7c10 */ /* 0x000fe4000ffde0ff */
[----:B------:R-:W-:Y:S02]  /*7260*/  ISETP.NE.U32.AND P3, PT, R155, RZ, PT ;  /* 0x000000ff9b00720c */ /* 0x000fe40003f65070 */
[----:B------:R-:W-:Y:S02]  /*7270*/  IADD3.X R155, R135, UR19, RZ, P6, !PT ;  /* 0x00000013879b7c10 */ /* 0x000fe4000b7fe4ff */
[----:B---3--:R-:W-:-:S02]  /*7280*/  SEL R157, RZ, 0x4, !P5 ;  /* 0x00000004ff9d7807 */ /* 0x008fc40006800000 */
[----:B------:R-:W-:Y:S01]  /*7290*/  IADD3 R156, P6, R134, UR22, RZ ;  /* 0x00000016869c7c10 */ /* 0x000fe2000ffde0ff */
[----:B------:R3:W-:Y:S01]  /*72a0*/  LDGSTS.E [R167+0x8], desc[UR32][R154.64], P4 ;  /* 0x000080009aa77fae */ /* 0x0007e2000a121860 */
[----:B------:R-:W-:Y:S02]  /*72b0*/  SEL R162, R157, RZ, !P2 ;  /* 0x000000ff9da27207 */ /* 0x000fe40005000000 */
[----:B------:R-:W-:Y:S02]  /*72c0*/  IADD3.X R157, R133, UR19, RZ, P6, !PT ;  /* 0x00000013859d7c10 */ /* 0x000fe4000b7fe4ff */
[----:B------:R-:W-:Y:S02]  /*72d0*/  ISETP.GT.AND P5, PT, R20, 0x19, PT ;  /* 0x000000191400780c */ /* 0x000fe40003fa4270 */
[----:B------:R-:W-:Y:S01]  /*72e0*/  ISETP.NE.U32.AND P4, PT, R162, RZ, PT ;  /* 0x000000ffa200720c */ /* 0x000fe20003f85070 */
[----:B------:R4:W-:Y:S01]  /*72f0*/  LDGSTS.E [R167+0xc], desc[UR32][R156.64], P3 ;  /* 0x0000c0009ca77fae */ /* 0x0009e20009921860 */
[----:B-1----:R-:W-:-:S02]  /*7300*/  SEL R159, RZ, 0x4, !P5 ;  /* 0x00000004ff9f7807 */ /* 0x002fc40006800000 */
[----:B------:R-:W-:Y:S02]  /*7310*/  ISETP.GT.AND P3, PT, R20, 0x1a, PT ;  /* 0x0000001a1400780c */ /* 0x000fe40003f64270 */
[----:B------:R-:W-:Y:S02]  /*7320*/  IADD3 R158, P5, R132, UR22, RZ ;  /* 0x00000016849e7c10 */ /* 0x000fe4000ffbe0ff */
[----:B--2---:R-:W-:Y:S02]  /*7330*/  SEL R160, R159, RZ, !P2 ;  /* 0x000000ff9fa07207 */ /* 0x004fe40005000000 */
[----:B---3--:R-:W-:Y:S02]  /*7340*/  SEL R154, RZ, 0x4, !P3 ;  /* 0x00000004ff9a7807 */ /* 0x008fe40005800000 */
[----:B------:R-:W-:Y:S02]  /*7350*/  IADD3.X R159, R131, UR19, RZ, P5, !PT ;  /* 0x00000013839f7c10 */ /* 0x000fe4000affe4ff */
[----:B------:R-:W-:-:S02]  /*7360*/  ISETP.GT.AND P5, PT, R20, 0x1b, PT ;  /* 0x0000001b1400780c */ /* 0x000fc40003fa4270 */
[----:B------:R-:W-:Y:S01]  /*7370*/  SEL R154, R154, RZ, !P2 ;  /* 0x000000ff9a9a7207 */ /* 0x000fe20005000000 */
[----:B------:R1:W-:Y:S01]  /*7380*/  LDGSTS.E [R169], desc[UR32][R158.64], P4 ;  /* 0x000000009ea97fae */ /* 0x0003e2000a121860 */
[----:B------:R-:W-:Y:S02]  /*7390*/  ISETP.NE.U32.AND P6, PT, R160, RZ, PT ;  /* 0x000000ffa000720c */ /* 0x000fe40003fc5070 */
[----:B------:R-:W-:Y:S02]  /*73a0*/  IADD3 R160, P4, R130, UR22, RZ ;  /* 0x0000001682a07c10 */ /* 0x000fe4000ff9e0ff */
[----:B------:R-:W-:Y:S02]  /*73b0*/  SEL R155, RZ, 0x4, !P5 ;  /* 0x00000004ff9b7807 */ /* 0x000fe40006800000 */
[----:B------:R-:W-:Y:S02]  /*73c0*/  ISETP.NE.U32.AND P5, PT, R154, RZ, PT ;  /* 0x000000ff9a00720c */ /* 0x000fe40003fa5070 */
[----:B------:R-:W-:-:S02]  /*73d0*/  ISETP.GT.AND P3, PT, R20, 0x1c, PT ;  /* 0x0000001c1400780c */ /* 0x000fc40003f64270 */
[----:B------:R-:W-:Y:S02]  /*73e0*/  IADD3.X R161, R129, UR19, RZ, P4, !PT ;  /* 0x0000001381a17c10 */ /* 0x000fe4000a7fe4ff */
[----:B------:R-:W-:Y:S02]  /*73f0*/  SEL R155, R155, RZ, !P2 ;  /* 0x000000ff9b9b7207 */ /* 0x000fe40005000000 */
[----:B------:R-:W-:Y:S01]  /*7400*/  IADD3 R154, P4, R128, UR22, RZ ;  /* 0x00000016809a7c10 */ /* 0x000fe2000ff9e0ff */
[----:B------:R-:W-:Y:S01]  /*7410*/  LDGSTS.E [R169+0x4], desc[UR32][R160.64], P6 ;  /* 0x00004000a0a97fae */ /* 0x000fe2000b121860 */
[----:B----4-:R-:W-:Y:S02]  /*7420*/  SEL R156, RZ, 0x4, !P3 ;  /* 0x00000004ff9c7807 */ /* 0x010fe40005800000 */
[----:B------:R-:W-:Y:S02]  /*7430*/  ISETP.NE.U32.AND P3, PT, R155, RZ, PT ;  /* 0x000000ff9b00720c */ /* 0x000fe40003f65070 */
[----:B------:R-:W-:-:S02]  /*7440*/  IADD3.X R155, R127, UR19, RZ, P4, !PT ;  /* 0x000000137f9b7c10 */ /* 0x000fc4000a7fe4ff */
[----:B------:R-:W-:-:S03]  /*7450*/  SEL R156, R156, RZ, !P2 ;  /* 0x000000ff9c9c7207 */ /* 0x000fc60005000000 */
[----:B------:R2:W-:Y:S01]  /*7460*/  LDGSTS.E [R169+0x8], desc[UR32][R154.64], P5 ;  /* 0x000080009aa97fae */ /* 0x0005e2000a921860 */
[----:B------:R-:W-:Y:S02]  /*7470*/  ISETP.GT.AND P5, PT, R20, 0x1d, PT ;  /* 0x0000001d1400780c */ /* 0x000fe40003fa4270 */
[----:B------:R-:W-:Y:S02]  /*7480*/  ISETP.NE.U32.AND P4, PT, R156, RZ, PT ;  /* 0x000000ff9c00720c */ /* 0x000fe40003f85070 */
[----:B------:R-:W-:Y:S02]  /*7490*/  IADD3 R156, P6, R126, UR22, RZ ;  /* 0x000000167e9c7c10 */ /* 0x000fe4000ffde0ff */
[----:B-1----:R-:W-:Y:S02]  /*74a0*/  SEL R158, RZ, 0x4, !P5 ;  /* 0x00000004ff9e7807 */ /* 0x002fe40006800000 */
[----:B------:R-:W-:Y:S02]  /*74b0*/  ISETP.GT.AND P5, PT, R20, 0x1e, PT ;  /* 0x0000001e1400780c */ /* 0x000fe40003fa4270 */
[----:B------:R-:W-:-:S02]  /*74c0*/  IADD3.X R157, R125, UR19, RZ, P6, !PT ;  /* 0x000000137d9d7c10 */ /* 0x000fc4000b7fe4ff */
[----:B------:R-:W-:Y:S02]  /*74d0*/  IADD3 R162, P6, R124, UR22, RZ ;  /* 0x000000167ca27c10 */ /* 0x000fe4000ffde0ff */
[----:B--2---:R-:W-:Y:S01]  /*74e0*/  SEL R154, RZ, 0x4, !P5 ;  /* 0x00000004ff9a7807 */ /* 0x004fe20006800000 */
[----:B------:R1:W-:Y:S01]  /*74f0*/  LDGSTS.E [R169+0xc], desc[UR32][R156.64], P3 ;  /* 0x0000c0009ca97fae */ /* 0x0003e20009921860 */
[----:B------:R-:W-:Y:S02]  /*7500*/  ISETP.GT.AND P5, PT, R20, 0x1f, PT ;  /* 0x0000001f1400780c */ /* 0x000fe40003fa4270 */
[----:B------:R-:W-:Y:S02]  /*7510*/  IADD3.X R163, R123, UR19, RZ, P6, !PT ;  /* 0x000000137ba37c10 */ /* 0x000fe4000b7fe4ff */
[----:B------:R-:W-:Y:S02]  /*7520*/  SEL R158, R158, RZ, !P2 ;  /* 0x000000ff9e9e7207 */ /* 0x000fe40005000000 */
[----:B------:R-:W-:Y:S01]  /*7530*/  SEL R155, RZ, 0x4, !P5 ;  /* 0x00000004ff9b7807 */ /* 0x000fe20006800000 */
[----:B------:R2:W-:Y:S01]  /*7540*/  LDGSTS.E [R171], desc[UR32][R162.64], P4 ;  /* 0x00000000a2ab7fae */ /* 0x0005e2000a121860 */
[----:B------:R-:W-:-:S02]  /*7550*/  ISETP.NE.U32.AND P3, PT, R158, RZ, PT ;  /* 0x000000ff9e00720c */ /* 0x000fc40003f65070 */
[----:B------:R-:W-:Y:S02]  /*7560*/  SEL R154, R154, RZ, !P2 ;  /* 0x000000ff9a9a7207 */ /* 0x000fe40005000000 */
[----:B------:R-:W-:Y:S01]  /*7570*/  ISETP.GE.AND P4, PT, R5, R20, PT ;  /* 0x000000140500720c */ /* 0x000fe20003f86270 */
[----:B------:R-:W-:Y:S01]  /*7580*/  VIADD R20, R20, 0xffffffe0 ;  /* 0xffffffe014147836 */ /* 0x000fe20000000000 */
[----:B------:R-:W-:Y:S02]  /*7590*/  SEL R155, R155, RZ, !P2 ;  /* 0x000000ff9b9b7207 */ /* 0x000fe40005000000 */
[----:B------:R-:W-:Y:S02]  /*75a0*/  IADD3 R158, P6, R122, UR22, RZ ;  /* 0x000000167a9e7c10 */ /* 0x000fe4000ffde0ff */
[----:B------:R-:W-:Y:S02]  /*75b0*/  ISETP.NE.U32.AND P5, PT, R154, RZ, PT ;  /* 0x000000ff9a00720c */ /* 0x000fe40003fa5070 */
[----:B------:R-:W-:-:S02]  /*75c0*/  SEL R154, RZ, 0x4, P4 ;  /* 0x00000004ff9a7807 */ /* 0x000fc40002000000 */
[----:B------:R-:W-:Y:S02]  /*75d0*/  ISETP.NE.U32.AND P4, PT, R155, RZ, PT ;  /* 0x000000ff9b00720c */ /* 0x000fe40003f85070 */
[----:B------:R-:W-:Y:S02]  /*75e0*/  IADD3.X R159, R121, UR19, RZ, P6, !PT ;  /* 0x00000013799f7c10 */ /* 0x000fe4000b7fe4ff */
[----:B-1----:R-:W-:Y:S02]  /*75f0*/  IADD3 R156, P6, R120, UR22, RZ ;  /* 0x00000016789c7c10 */ /* 0x002fe4000ffde0ff */
[----:B------:R-:W-:Y:S01]  /*7600*/  SEL R155, R154, RZ, !P2 ;  /* 0x000000ff9a9b7207 */ /* 0x000fe20005000000 */
[----:B------:R1:W-:Y:S01]  /*7610*/  LDGSTS.E [R171+0x4], desc[UR32][R158.64], P3 ;  /* 0x000040009eab7fae */ /* 0x0003e20009921860 */
[----:B------:R-:W-:Y:S01]  /*7620*/  IADD3 R154, P2, R118, UR22, RZ ;  /* 0x00000016769a7c10 */ /* 0x000fe2000ff5e0ff */
[----:B------:R-:W-:Y:S01]  /*7630*/  ULEA UR22, UP1, UR35, UR22, 0x2 ;  /* 0x0000001623167291 */ /* 0x000fe2000f82103f */
[----:B------:R-:W-:-:S02]  /*7640*/  IADD3.X R157, R119, UR19, RZ, P6, !PT ;  /* 0x00000013779d7c10 */ /* 0x000fc4000b7fe4ff */
[----:B------:R-:W-:Y:S02]  /*7650*/  ISETP.NE.U32.AND P3, PT, R155, RZ, PT ;  /* 0x000000ff9b00720c */ /* 0x000fe40003f65070 */
[----:B------:R-:W-:Y:S01]  /*7660*/  IADD3.X R155, R117, UR19, RZ, P2, !PT ;  /* 0x00000013759b7c10 */ /* 0x000fe200097fe4ff */
[----:B------:R-:W-:Y:S01]  /*7670*/  LDGSTS.E [R171+0x8], desc[UR32][R156.64], P5 ;  /* 0x000080009cab7fae */ /* 0x000fe2000a921860 */
[----:B------:R-:W-:Y:S01]  /*7680*/  IADD3 R168, P2, R112, UR20, RZ ;  /* 0x0000001470a87c10 */ /* 0x000fe2000ff5e0ff */
[----:B------:R-:W-:Y:S01]  /*7690*/  UIADD3.X UR19, UR19, UR18, URZ, UP1, !UPT ;  /* 0x0000001213137290 */ /* 0x000fe20008ffe43f */
[----:B------:R-:W-:Y:S01]  /*76a0*/  IADD3 R160, P6, R116, UR20, RZ ;  /* 0x0000001474a07c10 */ /* 0x000fe2000ffde0ff */
[----:B------:R3:W-:Y:S01]  /*76b0*/  LDGSTS.E [R171+0xc], desc[UR32][R154.64], P4 ;  /* 0x0000c0009aab7fae */ /* 0x0007e2000a121860 */
[----:B------:R-:W-:Y:S02]  /*76c0*/  IADD3.X R169, R111, UR17, RZ, P2, !PT ;  /* 0x000000116fa97c10 */ /* 0x000fe400097fe4ff */
[----:B------:R-:W-:Y:S01]  /*76d0*/  IADD3 R166, P4, R108, UR20, RZ ;  /* 0x000000146ca67c10 */ /* 0x000fe2000ff9e0ff */
[----:B------:R-:W0:Y:S01]  /*76e0*/  LDGDEPBAR ;  /* 0x00000000000079af */ /* 0x000e220000000000 */
[----:B--2---:R-:W-:-:S02]  /*76f0*/  IADD3 R162, P2, R104, UR20, RZ ;  /* 0x0000001468a27c10 */ /* 0x004fc4000ff5e0ff */
[----:B------:R-:W-:Y:S02]  /*7700*/  IADD3.X R167, R107, UR17, RZ, P4, !PT ;  /* 0x000000116ba77c10 */ /* 0x000fe4000a7fe4ff */
[----:B------:R-:W-:Y:S02]  /*7710*/  IADD3.X R163, R103, UR17, RZ, P2, !PT ;  /* 0x0000001167a37c10 */ /* 0x000fe400097fe4ff */
[----:B-1----:R-:W-:Y:S02]  /*7720*/  IADD3 R158, P4, R100, UR20, RZ ;  /* 0x00000014649e7c10 */ /* 0x002fe4000ff9e0ff */
[----:B---3--:R-:W-:Y:S02]  /*7730*/  IADD3 R154, P2, R96, UR20, RZ ;  /* 0x00000014609a7c10 */ /* 0x008fe4000ff5e0ff */
[----:B------:R-:W-:Y:S02]  /*7740*/  IADD3.X R161, R115, UR17, RZ, P6, !PT ;  /* 0x0000001173a17c10 */ /* 0x000fe4000b7fe4ff */
[----:B------:R-:W-:-:S02]  /*7750*/  IADD3.X R159, R99, UR17, RZ, P4, !PT ;  /* 0x00000011639f7c10 */ /* 0x000fc4000a7fe4ff */
[----:B------:R-:W-:Y:S01]  /*7760*/  IADD3.X R155, R95, UR17, RZ, P2, !PT ;  /* 0x000000115f9b7c10 */ /* 0x000fe200097fe4ff */
[----:B------:R1:W-:Y:S01]  /*7770*/  LDGSTS.E [R199+0x10000], desc[UR32][R160.64], P3 ;  /* 0x10000000a0c77fae */ /* 0x0003e20009921860 */
[----:B------:R-:W-:Y:S02]  /*7780*/  IADD3 R156, P4, R92, UR20, RZ ;  /* 0x000000145c9c7c10 */ /* 0x000fe4000ff9e0ff */
[----:B------:R-:W-:Y:S01]  /*7790*/  IADD3 R170, P2, R114, UR20, RZ ;  /* 0x0000001472aa7c10 */ /* 0x000fe2000ff5e0ff */
[----:B------:R2:W-:Y:S01]  /*77a0*/  LDGSTS.E [R199+0x10400], desc[UR32][R168.64], P3 ;  /* 0x10400000a8c77fae */ /* 0x0005e20009921860 */
[----:B------:R-:W-:Y:S02]  /*77b0*/  IADD3.X R157, R91, UR17, RZ, P4, !PT ;  /* 0x000000115b9d7c10 */ /* 0x000fe4000a7fe4ff */
[----:B------:R-:W-:Y:S01]  /*77c0*/  IADD3.X R171, R113, UR17, RZ, P2, !PT ;  /* 0x0000001171ab7c10 */ /* 0x000fe200097fe4ff */
[----:B------:R3:W-:Y:S04]  /*77d0*/  LDGSTS.E [R199+0x10800], desc[UR32][R166.64], P3 ;  /* 0x10800000a6c77fae */ /* 0x0007e80009921860 */
[----:B------:R4:W-:Y:S01]  /*77e0*/  LDGSTS.E [R199+0x10c00], desc[UR32][R162.64], P3 ;  /* 0x10c00000a2c77fae */ /* 0x0009e20009921860 */
[----:B-1----:R-:W-:-:S02]  /*77f0*/  IADD3 R160, P5, R88, UR20, RZ ;  /* 0x0000001458a07c10 */ /* 0x002fc4000ffbe0ff */
[----:B--2---:R-:W-:Y:S01]  /*7800*/  IADD3 R168, P4, R110, UR20, RZ ;  /* 0x000000146ea87c10 */ /* 0x004fe2000ff9e0ff */
[----:B------:R-:W-:Y:S01]  /*7810*/  LDGSTS.E [R199+0x11000], desc[UR32][R158.64], P3 ;  /* 0x110000009ec77fae */ /* 0x000fe20009921860 */
[----:B------:R-:W-:Y:S02]  /*7820*/  IADD3.X R161, R23, UR17, RZ, P5, !PT ;  /* 0x0000001117a17c10 */ /* 0x000fe4000affe4ff */
[----:B---3--:R-:W-:Y:S01]  /*7830*/  IADD3 R166, P2, R106, UR20, RZ ;  /* 0x000000146aa67c10 */ /* 0x008fe2000ff5e0ff */
[----:B------:R1:W-:Y:S01]  /*7840*/  LDGSTS.E [R199+0x11400], desc[UR32][R154.64], P3 ;  /* 0x114000009ac77fae */ /* 0x0003e20009921860 */
[----:B------:R-:W-:Y:S02]  /*7850*/  IADD3.X R169, R109, UR17, RZ, P4, !PT ;  /* 0x000000116da97c10 */ /* 0x000fe4000a7fe4ff */
[----:B------:R-:W-:Y:S01]  /*7860*/  IADD3.X R167, R105, UR17, RZ, P2, !PT ;  /* 0x0000001169a77c10 */ /* 0x000fe200097fe4ff */
[----:B------:R2:W-:Y:S01]  /*7870*/  LDGSTS.E [R199+0x11800], desc[UR32][R156.64], P3 ;  /* 0x118000009cc77fae */ /* 0x0005e20009921860 */
[----:B----4-:R-:W-:-:S03]  /*7880*/  IADD3 R162, P6, R22, UR20, RZ ;  /* 0x0000001416a27c10 */ /* 0x010fc6000ffde0ff */
[----:B------:R3:W-:Y:S01]  /*7890*/  LDGSTS.E [R199+0x11c00], desc[UR32][R160.64], P3 ;  /* 0x11c00000a0c77fae */ /* 0x0007e20009921860 */
[----:B------:R-:W-:Y:S02]  /*78a0*/  IADD3.X R163, R21, UR17, RZ, P6, !PT ;  /* 0x0000001115a37c10 */ /* 0x000fe4000b7fe4ff */
[----:B-1----:R-:W-:Y:S01]  /*78b0*/  IADD3 R154, P4, R102, UR20, RZ ;  /* 0x00000014669a7c10 */ /* 0x002fe2000ff9e0ff */
[----:B------:R1:W-:Y:S01]  /*78c0*/  LDGSTS.E [R201+0x10200], desc[UR32][R170.64], P3 ;  /* 0x10200000aac97fae */ /* 0x0003e20009921860 */
[----:B--2---:R-:W-:-:S03]  /*78d0*/  IADD3 R156, P2, R98, UR20, RZ ;  /* 0x00000014629c7c10 */ /* 0x004fc6000ff5e0ff */
[----:B------:R1:W-:Y:S01]  /*78e0*/  LDGSTS.E [R201+0x10600], desc[UR32][R168.64], P3 ;  /* 0x10600000a8c97fae */ /* 0x0003e20009921860 */
[----:B------:R-:W-:Y:S02]  /*78f0*/  IADD3.X R155, R101, UR17, RZ, P4, !PT ;  /* 0x00000011659b7c10 */ /* 0x000fe4000a7fe4ff */
[----:B------:R-:W-:Y:S01]  /*7900*/  IADD3.X R157, R97, UR17, RZ, P2, !PT ;  /* 0x00000011619d7c10 */ /* 0x000fe200097fe4ff */
[----:B------:R1:W-:Y:S01]  /*7910*/  LDGSTS.E [R201+0x10a00], desc[UR32][R166.64], P3 ;  /* 0x10a00000a6c97fae */ /* 0x0003e20009921860 */
[----:B------:R-:W-:Y:S02]  /*7920*/  IADD3 R158, P4, R94, UR20, RZ ;  /* 0x000000145e9e7c10 */ /* 0x000fe4000ff9e0ff */
[----:B------:R-:W-:Y:S01]  /*7930*/  ISETP.NE.U32.AND P2, PT, R192, R197, PT ;  /* 0x000000c5c000720c */ /* 0x000fe20003f45070 */
[----:B------:R1:W-:Y:S01]  /*7940*/  LDGSTS.E [R201+0x10e00], desc[UR32][R154.64], P3 ;  /* 0x10e000009ac97fae */ /* 0x0003e20009921860 */
[----:B---3--:R-:W-:Y:S01]  /*7950*/  IADD3 R160, P5, R90, UR20, RZ ;  /* 0x000000145aa07c10 */ /* 0x008fe2000ffbe0ff */
[----:B------:R-:W-:Y:S01]  /*7960*/  ULEA UR20, UP0, UR13, UR20, 0x2 ;  /* 0x000000140d147291 */ /* 0x000fe2000f80103f */
[----:B------:R-:W-:Y:S01]  /*7970*/  IADD3.X R159, R93, UR17, RZ, P4, !PT ;  /* 0x000000115d9f7c10 */ /* 0x000fe2000a7fe4ff */
[----:B------:R1:W-:Y:S01]  /*7980*/  LDGSTS.E [R201+0x11200], desc[UR32][R156.64], P3 ;  /* 0x112000009cc97fae */ /* 0x0003e20009921860 */
[----:B------:R-:W-:Y:S01]  /*7990*/  IADD3.X R161, R89, UR17, RZ, P5, !PT ;  /* 0x0000001159a17c10 */ /* 0x000fe2000affe4ff */
[----:B------:R-:W-:-:S02]  /*79a0*/  UIADD3.X UR17, UR17, UR16, URZ, UP0, !UPT ;  /* 0x0000001011117290 */ /* 0x000fc400087fe43f */
[----:B------:R1:W-:Y:S04]  /*79b0*/  LDGSTS.E [R201+0x11600], desc[UR32][R158.64], P3 ;  /* 0x116000009ec97fae */ /* 0x0003e80009921860 */
[----:B------:R1:W-:Y:S04]  /*79c0*/  LDGSTS.E [R201+0x11a00], desc[UR32][R160.64], P3 ;  /* 0x11a00000a0c97fae */ /* 0x0003e80009921860 */
[----:B------:R1:W-:Y:S04]  /*79d0*/  LDGSTS.E [R201+0x11e00], desc[UR32][R162.64], P3 ;  /* 0x11e00000a2c97fae */ /* 0x0003e80009921860 */
[----:B------:R-:W0:Y:S01]  /*79e0*/  LDGDEPBAR ;  /* 0x00000000000079af */ /* 0x000e220000000000 */
[----:B------:R-:W-:Y:S05]  /*79f0*/  @P2 BRA `(.L_x_1) ;  /* 0xffffffe800902947 */ /* 0x000fea000383ffff */
.L_x_0:
[----:B------:R-:W-:Y:S02]  /*7a00*/  WARPGROUP.DEPBAR.LE gsb0, 0x0 ;  /* 0x00008000000079c5 */ /* 0x000fe40000010000 */
[----:B------:R-:W-:-:S04]  /*7a10*/  DEPBAR.LE SB0, 0x0 ;  /* 0x000080000000791a */ /* 0x000fc80000000000 */
[----:B------:R-:W-:Y:S01]  /*7a20*/  IADD3 R16, R17, UR12, R16 ;  /* 0x0000000c11107c10 */ /* 0x000fe2000fffe010 */
[----:B------:R-:W-:Y:S01]  /*7a30*/  VIADD R6, R0, 0x3 ;  /* 0x0000000300067836 */ /* 0x000fe20000000000 */
[----:B------:R-:W-:Y:S01]  /*7a40*/  LEA R2, R2, UR12, 0x4 ;  /* 0x0000000c02027c11 */ /* 0x000fe2000f8e20ff */
[----:B------:R-:W-:Y:S01]  /*7a50*/  BAR.SYNC.DEFER_BLOCKING 0x0 ;  /* 0x0000000000007b1d */ /* 0x000fe20000010000 */
[----:B------:R-:W-:Y:S02]  /*7a60*/  VIADD R4, R0, 0x4 ;  /* 0x0000000400047836 */ /* 0x000fe40000000000 */
[----:B------:R-:W-:Y:S01]  /*7a70*/  IMAD.U32 R5, RZ, RZ, UR34 ;  /* 0x00000022ff057e24 */ /* 0x000fe2000f8e00ff */
[-C--:B------:R-:W-:Y:S01]  /*7a80*/  ISETP.LT.AND P3, PT, R6, R153.reuse, !P0 ;  /* 0x000000990600720c */ /* 0x080fe20004761270 */
[----:B------:R-:W-:Y:S01]  /*7a90*/  IMAD.MOV.U32 R6, RZ, RZ, R24 ;  /* 0x000000ffff067224 */ /* 0x000fe200078e0018 */
[----:B------:R-:W-:Y:S01]  /*7aa0*/  ISETP.LT.AND P5, PT, R4, R153, !P0 ;  /* 0x000000990400720c */ /* 0x000fe200047a1270 */
[----:B------:R-:W-:Y:S01]  /*7ab0*/  IMAD R100, R5, 0x8, R16 ;  /* 0x0000000805647824 */ /* 0x000fe200078e0210 */
[----:B------:R-:W-:Y:S01]  /*7ac0*/  ULDC UR4, c[0x0][0x244] ;  /* 0x0000910000047ab9 */ /* 0x000fe20000000800 */
[----:B------:R-:W-:Y:S01]  /*7ad0*/  IMAD.MOV.U32 R4, RZ, RZ, R56 ;  /* 0x000000ffff047224 */ /* 0x000fe200078e0038 */
[----:B------:R-:W-:Y:S01]  /*7ae0*/  ULDC UR5, c[0x0][0x248] ;  /* 0x0000920000057ab9 */ /* 0x000fe20000000800 */
[----:B------:R-:W-:Y:S01]  /*7af0*/  IMAD.MOV.U32 R5, RZ, RZ, R58 ;  /* 0x000000ffff057224 */ /* 0x000fe200078e003a */
[----:B------:R-:W-:Y:S01]  /*7b00*/  ULDC.64 UR6, c[0x0][0x220] ;  /* 0x0000880000067ab9 */ /* 0x000fe20000000a00 */
[----:B------:R-:W-:-:S02]  /*7b10*/  IMAD.MOV.U32 R7, RZ, RZ, R26 ;  /* 0x000000ffff077224 */ /* 0x000fc400078e001a */
[----:B------:R-:W-:Y:S02]  /*7b20*/  VIADD R8, R0, 0x2 ;  /* 0x0000000200087836 */ /* 0x000fe40000000000 */
[----:B------:R-:W-:Y:S02]  /*7b30*/  IMAD.MOV.U32 R9, RZ, RZ, R59 ;  /* 0x000000ffff097224 */ /* 0x000fe400078e003b */
[----:B------:R-:W-:Y:S01]  /*7b40*/  IMAD.MOV.U32 R10, RZ, RZ, R25 ;  /* 0x000000ffff0a7224 */ /* 0x000fe200078e0019 */
[----:B------:R-:W-:Y:S01]  /*7b50*/  ISETP.LT.AND P2, PT, R8, R153, !P0 ;  /* 0x000000990800720c */ /* 0x000fe20004741270 */
[----:B------:R-:W-:Y:S02]  /*7b60*/  IMAD.MOV.U32 R8, RZ, RZ, R57 ;  /* 0x000000ffff087224 */ /* 0x000fe400078e0039 */
[----:B------:R-:W-:Y:S01]  /*7b70*/  IMAD.MOV.U32 R11, RZ, RZ, R27 ;  /* 0x000000ffff0b7224 */ /* 0x000fe200078e001b */
[----:B------:R2:W-:Y:S01]  /*7b80*/  STSM.16.M88.4 [R100], R4 ;  /* 0x0000000464007844 */ /* 0x0005e20000000200 */
[----:B------:R-:W-:-:S02]  /*7b90*/  IMAD.MOV.U32 R12, RZ, RZ, R60 ;  /* 0x000000ffff0c7224 */ /* 0x000fc400078e003c */
[----:B------:R-:W-:Y:S01]  /*7ba0*/  IMAD.MOV.U32 R13, RZ, RZ, R62 ;  /* 0x000000ffff0d7224 */ /* 0x000fe200078e003e */
[----:B------:R-:W-:Y:S01]  /*7bb0*/  BAR.SYNC.DEFER_BLOCKING 0x0 ;  /* 0x0000000000007b1d */ /* 0x000fe20000010000 */
[----:B------:R-:W-:Y:S02]  /*7bc0*/  IMAD.MOV.U32 R14, RZ, RZ, R28 ;  /* 0x000000ffff0e7224 */ /* 0x000fe400078e001c */
[----:B------:R-:W-:Y:S02]  /*7bd0*/  IMAD.MOV.U32 R15, RZ, RZ, R30 ;  /* 0x000000ffff0f7224 */ /* 0x000fe400078e001e */
[----:B------:R-:W-:Y:S02]  /*7be0*/  IMAD.MOV.U32 R16, RZ, RZ, R61 ;  /* 0x000000ffff107224 */ /* 0x000fe400078e003d */
[----:B------:R-:W-:Y:S02]  /*7bf0*/  IMAD.MOV.U32 R17, RZ, RZ, R63 ;  /* 0x000000ffff117224 */ /* 0x000fe400078e003f */
[----:B------:R-:W-:-:S02]  /*7c00*/  IMAD.MOV.U32 R18, RZ, RZ, R29 ;  /* 0x000000ffff127224 */ /* 0x000fc400078e001d */
[----:B------:R-:W-:Y:S02]  /*7c10*/  IMAD.MOV.U32 R19, RZ, RZ, R31 ;  /* 0x000000ffff137224 */ /* 0x000fe400078e001f */
[----:B--2---:R-:W-:Y:S02]  /*7c20*/  IMAD.MOV.U32 R4, RZ, RZ, R64 ;  /* 0x000000ffff047224 */ /* 0x004fe400078e0040 */
[----:B------:R-:W-:Y:S02]  /*7c30*/  IMAD.MOV.U32 R5, RZ, RZ, R66 ;  /* 0x000000ffff057224 */ /* 0x000fe400078e0042 */
[----:B------:R-:W-:Y:S02]  /*7c40*/  IMAD.MOV.U32 R6, RZ, RZ, R32 ;  /* 0x000000ffff067224 */ /* 0x000fe400078e0020 */
[----:B------:R-:W-:Y:S02]  /*7c50*/  IMAD.MOV.U32 R7, RZ, RZ, R34 ;  /* 0x000000ffff077224 */ /* 0x000fe400078e0022 */
[----:B------:R-:W-:-:S02]  /*7c60*/  IMAD.MOV.U32 R20, RZ, RZ, R73 ;  /* 0x000000ffff147224 */ /* 0x000fc400078e0049 */
[----:B------:R-:W-:Y:S01]  /*7c70*/  IMAD.MOV.U32 R21, RZ, RZ, R75 ;  /* 0x000000ffff157224 */ /* 0x000fe200078e004b */
[----:B------:R-:W2:Y:S01]  /*7c80*/  LDS.128 R96, [R2] ;  /* 0x0000000002607984 */ /* 0x000ea20000000c00 */
[----:B------:R-:W-:Y:S02]  /*7c90*/  IMAD.MOV.U32 R22, RZ, RZ, R41 ;  /* 0x000000ffff167224 */ /* 0x000fe400078e0029 */
[----:B------:R-:W-:Y:S01]  /*7ca0*/  IMAD.MOV.U32 R23, RZ, RZ, R43 ;  /* 0x000000ffff177224 */ /* 0x000fe200078e002b */
[----:B------:R-:W-:Y:S01]  /*7cb0*/  BAR.SYNC.DEFER_BLOCKING 0x0 ;  /* 0x0000000000007b1d */ /* 0x000fe20000010000 */
[----:B------:R-:W-:Y:S02]  /*7cc0*/  IMAD.MOV.U32 R24, RZ, RZ, R77 ;  /* 0x000000ffff187224 */ /* 0x000fe400078e004d */
[----:B------:R-:W-:Y:S02]  /*7cd0*/  IMAD.MOV.U32 R25, RZ, RZ, R79 ;  /* 0x000000ffff197224 */ /* 0x000fe400078e004f */
[----:B------:R-:W-:-:S02]  /*7ce0*/  IMAD.MOV.U32 R26, RZ, RZ, R45 ;  /* 0x000000ffff1a7224 */ /* 0x000fc400078e002d */
[----:B------:R-:W-:Y:S02]  /*7cf0*/  IMAD.MOV.U32 R27, RZ, RZ, R47 ;  /* 0x000000ffff1b7224 */ /* 0x000fe400078e002f */
[----:B------:R-:W-:Y:S02]  /*7d00*/  IMAD.MOV.U32 R28, RZ, RZ, R80 ;  /* 0x000000ffff1c7224 */ /* 0x000fe400078e0050 */
[----:B------:R-:W-:Y:S02]  /*7d10*/  IMAD.MOV.U32 R29, RZ, RZ, R82 ;  /* 0x000000ffff1d7224 */ /* 0x000fe400078e0052 */
[----:B------:R-:W-:Y:S02]  /*7d20*/  IMAD.MOV.U32 R30, RZ, RZ, R48 ;  /* 0x000000ffff1e7224 */ /* 0x000fe400078e0030 */
[----:B------:R-:W-:Y:S02]  /*7d30*/  IMAD.MOV.U32 R31, RZ, RZ, R50 ;  /* 0x000000ffff1f7224 */ /* 0x000fe400078e0032 */
[----:B------:R-:W-:-:S02]  /*7d40*/  IMAD.MOV.U32 R45, RZ, RZ, R83 ;  /* 0x000000ffff2d7224 */ /* 0x000fc400078e0053 */
[----:B------:R-:W-:Y:S02]  /*7d50*/  IMAD.MOV.U32 R47, RZ, RZ, R51 ;  /* 0x000000ffff2f7224 */ /* 0x000fe400078e0033 */
[----:B------:R-:W-:Y:S02]  /*7d60*/  IMAD.MOV.U32 R48, RZ, RZ, R84 ;  /* 0x000000ffff307224 */ /* 0x000fe400078e0054 */
[----:B------:R-:W-:Y:S01]  /*7d70*/  IMAD.MOV.U32 R50, RZ, RZ, R52 ;  /* 0x000000ffff327224 */ /* 0x000fe200078e0034 */
[----:B------:R3:W-:Y:S01]  /*7d80*/  STSM.16.M88.4 [R100], R8 ;  /* 0x0000000864007844 */ /* 0x0007e20000000200 */
[----:B------:R-:W-:Y:S02]  /*7d90*/  IMAD.MOV.U32 R51, RZ, RZ, R54 ;  /* 0x000000ffff337224 */ /* 0x000fe400078e0036 */
[----:B------:R-:W-:Y:S01]  /*7da0*/  IMAD R3, R3, UR4, RZ ;  /* 0x0000000403037c24 */ /* 0x000fe2000f8e02ff */
[----:B------:R-:W-:Y:S01]  /*7db0*/  BAR.SYNC.DEFER_BLOCKING 0x0 ;  /* 0x0000000000007b1d */ /* 0x000fe20000010000 */
[----:B---3--:R-:W-:-:S02]  /*7dc0*/  IMAD.MOV.U32 R8, RZ, RZ, R65 ;  /* 0x000000ffff087224 */ /* 0x008fc400078e0041 */
[----:B------:R-:W-:Y:S02]  /*7dd0*/  IMAD.MOV.U32 R9, RZ, RZ, R67 ;  /* 0x000000ffff097224 */ /* 0x000fe400078e0043 */
[----:B------:R-:W-:Y:S02]  /*7de0*/  IMAD.MOV.U32 R10, RZ, RZ, R33 ;  /* 0x000000ffff0a7224 */ /* 0x000fe400078e0021 */
[----:B------:R-:W-:Y:S01]  /*7df0*/  IMAD.MOV.U32 R11, RZ, RZ, R35 ;  /* 0x000000ffff0b7224 */ /* 0x000fe200078e0023 */
[----:B------:R-:W3:Y:S01]  /*7e00*/  LDS.128 R92, [R2] ;  /* 0x00000000025c7984 */ /* 0x000ee20000000c00 */
[----:B------:R-:W-:Y:S06]  /*7e10*/  BAR.SYNC.DEFER_BLOCKING 0x0 ;  /* 0x0000000000007b1d */ /* 0x000fec0000010000 */
[----:B------:R4:W-:Y:S02]  /*7e20*/  STSM.16.M88.4 [R100], R12 ;  /* 0x0000000c64007844 */ /* 0x0009e40000000200 */
[----:B------:R-:W-:Y:S01]  /*7e30*/  BAR.SYNC.DEFER_BLOCKING 0x0 ;  /* 0x0000000000007b1d */ /* 0x000fe20000010000 */
[----:B----4-:R-:W-:-:S02]  /*7e40*/  IMAD.MOV.U32 R12, RZ, RZ, R68 ;  /* 0x000000ffff0c7224 */ /* 0x010fc400078e0044 */
[----:B------:R-:W-:Y:S02]  /*7e50*/  IMAD.MOV.U32 R13, RZ, RZ, R70 ;  /* 0x000000ffff0d7224 */ /* 0x000fe400078e0046 */
[----:B------:R-:W-:Y:S02]  /*7e60*/  IMAD.MOV.U32 R14, RZ, RZ, R36 ;  /* 0x000000ffff0e7224 */ /* 0x000fe400078e0024 */
[----:B------:R-:W-:Y:S02]  /*7e70*/  IMAD.MOV.U32 R15, RZ, RZ, R38 ;  /* 0x000000ffff0f7224 */ /* 0x000fe400078e0026 */
[----:B------:R-:W-:Y:S02]  /*7e80*/  IMAD.MOV.U32 R68, RZ, RZ, R85 ;  /* 0x000000ffff447224 */ /* 0x000fe400078e0055 */
[----:B------:R-:W-:Y:S01]  /*7e90*/  IMAD.MOV.U32 R70, RZ, RZ, R53 ;  /* 0x000000ffff467224 */ /* 0x000fe200078e0035 */
[----:B------:R-:W4:Y:S01]  /*7ea0*/  LDS.128 R88, [R2] ;  /* 0x0000000002587984 */ /* 0x000f220000000c00 */
[----:B------:R-:W-:Y:S06]  /*7eb0*/  BAR.SYNC.DEFER_BLOCKING 0x0 ;  /* 0x0000000000007b1d */ /* 0x000fec0000010000 */
[----:B------:R5:W-:Y:S02]  /*7ec0*/  STSM.16.M88.4 [R100], R16 ;  /* 0x0000001064007844 */ /* 0x000be40000000200 */
[----:B------:R-:W-:Y:S01]  /*7ed0*/  BAR.SYNC.DEFER_BLOCKING 0x0 ;  /* 0x0000000000007b1d */ /* 0x000fe20000010000 */
[----:B-----5:R-:W-:-:S02]  /*7ee0*/  IMAD.MOV.U32 R16, RZ, RZ, R69 ;  /* 0x000000ffff107224 */ /* 0x020fc400078e0045 */
[----:B------:R-:W-:Y:S02]  /*7ef0*/  IMAD.MOV.U32 R17, RZ, RZ, R71 ;  /* 0x000000ffff117224 */ /* 0x000fe400078e0047 */
[----:B------:R-:W-:Y:S02]  /*7f00*/  IMAD.MOV.U32 R18, RZ, RZ, R37 ;  /* 0x000000ffff127224 */ /* 0x000fe400078e0025 */
[----:B------:R-:W-:Y:S02]  /*7f10*/  IMAD.MOV.U32 R19, RZ, RZ, R39 ;  /* 0x000000ffff137224 */ /* 0x000fe400078e0027 */
[----:B------:R-:W-:Y:S02]  /*7f20*/  IMAD.MOV.U32 R69, RZ, RZ, R87 ;  /* 0x000000ffff457224 */ /* 0x000fe400078e0057 */
[----:B------:R-:W-:Y:S01]  /*7f30*/  IMAD.MOV.U32 R71, RZ, RZ, R55 ;  /* 0x000000ffff477224 */ /* 0x000fe200078e0037 */
[----:B------:R-:W5:Y:S01]  /*7f40*/  LDS.128 R64, [R2] ;  /* 0x0000000002407984 */ /* 0x000f620000000c00 */
[----:B------:R-:W-:Y:S06]  /*7f50*/  BAR.SYNC.DEFER_BLOCKING 0x0 ;  /* 0x0000000000007b1d */ /* 0x000fec0000010000 */
[----:B------:R-:W-:Y:S02]  /*7f60*/  STSM.16.M88.4 [R100], R4 ;  /* 0x0000000464007844 */ /* 0x000fe40000000200 */
[----:B------:R-:W-:Y:S06]  /*7f70*/  BAR.SYNC.DEFER_BLOCKING 0x0 ;  /* 0x0000000000007b1d */ /* 0x000fec0000010000 */
[----:B------:R-:W1:Y:S02]  /*7f80*/  LDS.128 R60, [R2] ;  /* 0x00000000023c7984 */ /* 0x000e640000000c00 */
[----:B------:R-:W-:Y:S06]  /*7f90*/  BAR.SYNC.DEFER_BLOCKING 0x0 ;  /* 0x0000000000007b1d */ /* 0x000fec0000010000 */
[----:B------:R2:W-:Y:S02]  /*7fa0*/  STSM.16.M88.4 [R100], R8 ;  /* 0x0000000864007844 */ /* 0x0005e40000000200 */
[----:B------:R-:W-:Y:S01]  /*7fb0*/  BAR.SYNC.DEFER_BLOCKING 0x0 ;  /* 0x0000000000007b1d */ /* 0x000fe20000010000 */
[----:B--2---:R-:W-:-:S02]  /*7fc0*/  IMAD.MOV.U32 R8, RZ, RZ, R72 ;  /* 0x000000ffff087224 */ /* 0x004fc400078e0048 */
[----:B------:R-:W-:Y:S02]  /*7fd0*/  IMAD.MOV.U32 R9, RZ, RZ, R74 ;  /* 0x000000ffff097224 */ /* 0x000fe400078e004a */
[----:B------:R-:W-:Y:S01]  /*7fe0*/  IMAD.MOV.U32 R10, RZ, RZ, R40 ;  /* 0x000000ffff0a7224 */ /* 0x000fe200078e0028 */
[----:B------:R-:W-:Y:S01]  /*7ff0*/  LEA R40, P4, R3, UR6, 0x2 ;  /* 0x0000000603287c11 */ /* 0x000fe2000f8810ff */
[----:B------:R-:W-:-:S03]  /*8000*/  IMAD.MOV.U32 R11, RZ, RZ, R42 ;  /* 0x000000ffff0b7224 */ /* 0x000fc600078e002a */
[----:B------:R-:W-:Y:S02]  /*8010*/  LEA.HI.X.SX32 R3, R3, UR7, 0x2, P4 ;  /* 0x0000000703037c11 */ /* 0x000fe4000a0f16ff */
[----:B------:R-:W-:Y:S01]  /*8020*/  ISETP.LT.AND P4, PT, R0, R153, !P0 ;  /* 0x000000990000720c */ /* 0x000fe20004781270 */
[----:B------:R-:W2:Y:S01]  /*8030*/  LDS.128 R56, [R2] ;  /* 0x0000000002387984 */ /* 0x000ea20000000c00 */
[----:B------:R-:W-:Y:S06]  /*8040*/  BAR.SYNC.DEFER_BLOCKING 0x0 ;  /* 0x0000000000007b1d */ /* 0x000fec0000010000 */
[----:B------:R-:W-:Y:S02]  /*8050*/  STSM.16.M88.4 [R100], R12 ;  /* 0x0000000c64007844 */ /* 0x000fe40000000200 */
[----:B------:R-:W-:Y:S06]  /*8060*/  BAR.SYNC.DEFER_BLOCKING 0x0 ;  /* 0x0000000000007b1d */ /* 0x000fec0000010000 */
[----:B------:R-:W2:Y:S02]  /*8070*/  LDS.128 R32, [R2] ;  /* 0x0000000002207984 */ /* 0x000ea40000000c00 */
[----:B------:R-:W-:Y:S06]  /*8080*/  BAR.SYNC.DEFER_BLOCKING 0x0 ;  /* 0x0000000000007b1d */ /* 0x000fec0000010000 */
[----:B------:R3:W-:Y:S02]  /*8090*/  STSM.16.M88.4 [R100], R16 ;  /* 0x0000001064007844 */ /* 0x0007e40000000200 */
[----:B------:R-:W-:Y:S01]  /*80a0*/  BAR.SYNC.DEFER_BLOCKING 0x0 ;  /* 0x0000000000007b1d */ /* 0x000fe20000010000 */
[----:B---3--:R-:W-:-:S02]  /*80b0*/  IMAD.MOV.U32 R16, RZ, RZ, R76 ;  /* 0x000000ffff107224 */ /* 0x008fc400078e004c */
[----:B------:R-:W-:Y:S02]  /*80c0*/  IMAD.MOV.U32 R17, RZ, RZ, R78 ;  /* 0x000000ffff117224 */ /* 0x000fe400078e004e */
[----:B------:R-:W-:Y:S02]  /*80d0*/  IMAD.MOV.U32 R18, RZ, RZ, R44 ;  /* 0x000000ffff127224 */ /* 0x000fe400078e002c */
[----:B------:R-:W-:Y:S02]  /*80e0*/  IMAD.MOV.U32 R19, RZ, RZ, R46 ;  /* 0x000000ffff137224 */ /* 0x000fe400078e002e */
[----:B------:R-:W-:Y:S02]  /*80f0*/  IMAD.MOV.U32 R44, RZ, RZ, R81 ;  /* 0x000000ffff2c7224 */ /* 0x000fe400078e0051 */
[----:B------:R-:W-:Y:S01]  /*8100*/  IMAD.MOV.U32 R46, RZ, RZ, R49 ;  /* 0x000000ffff2e7224 */ /* 0x000fe200078e0031 */
[----:B------:R-:W3:Y:S01]  /*8110*/  LDS.128 R36, [R2] ;  /* 0x0000000002247984 */ /* 0x000ee20000000c00 */
[----:B------:R-:W-:Y:S01]  /*8120*/  IMAD.MOV.U32 R49, RZ, RZ, R86 ;  /* 0x000000ffff317224 */ /* 0x000fe200078e0056 */
[----:B------:R-:W-:Y:S06]  /*8130*/  BAR.SYNC.DEFER_BLOCKING 0x0 ;  /* 0x0000000000007b1d */ /* 0x000fec0000010000 */
[----:B------:R-:W-:Y:S02]  /*8140*/  STSM.16.M88.4 [R100], R8 ;  /* 0x0000000864007844 */ /* 0x000fe40000000200 */
[----:B------:R-:W-:Y:S06]  /*8150*/  BAR.SYNC.DEFER_BLOCKING 0x0 ;  /* 0x0000000000007b1d */ /* 0x000fec0000010000 */
[----:B------:R-:W3:Y:S02]  /*8160*/  LDS.128 R4, [R2] ;  /* 0x0000000002047984 */ /* 0x000ee40000000c00 */
        /* <DEDUP_REMOVED lines=13> */
[----:B------:R4:W-:Y:S02]  /*8240*/  STSM.16.M88.4 [R100], R28 ;  /* 0x0000001c64007844 */ /* 0x0009e40000000200 */
[----:B------:R-:W-:Y:S01]  /*8250*/  BAR.SYNC.DEFER_BLOCKING 0x0 ;  /* 0x0000000000007b1d */ /* 0x000fe20000010000 */
[----:B----4-:R-:W-:-:S04]  /*8260*/  IMAD R28, R0, UR5, RZ ;  /* 0x00000005001c7c24 */ /* 0x010fc8000f8e02ff */
[C---:B------:R-:W-:Y:S01]  /*8270*/  VIADD R41, R28.reuse, UR5 ;  /* 0x000000051c297c36 */ /* 0x040fe20008000000 */
[----:B------:R-:W-:-:S04]  /*8280*/  LEA R42, P6, R28, R40, 0x2 ;  /* 0x000000281c2a7211 */ /* 0x000fc800078c10ff */
[----:B------:R-:W-:Y:S01]  /*8290*/  LEA.HI.X.SX32 R43, R28, R3, 0x2, P6 ;  /* 0x000000031c2b7211 */ /* 0x000fe200030f16ff */
[----:B------:R-:W4:Y:S01]  /*82a0*/  LDS.128 R16, [R2] ;  /* 0x0000000002107984 */ /* 0x000f220000000c00 */
[----:B------:R-:W-:Y:S06]  /*82b0*/  BAR.SYNC.DEFER_BLOCKING 0x0 ;  /* 0x0000000000007b1d */ /* 0x000fec0000010000 */
[----:B------:R5:W-:Y:S02]  /*82c0*/  STSM.16.M88.4 [R100], R44 ;  /* 0x0000002c64007844 */ /* 0x000be40000000200 */
[----:B------:R-:W-:Y:S01]  /*82d0*/  BAR.SYNC.DEFER_BLOCKING 0x0 ;  /* 0x0000000000007b1d */ /* 0x000fe20000010000 */
[----:B-----5:R-:W-:Y:S01]  /*82e0*/  VIADD R46, R0, 0x5 ;  /* 0x00000005002e7836 */ /* 0x020fe20000000000 */
[C---:B------:R-:W-:Y:S01]  /*82f0*/  LEA R44, P6, R41.reuse, R40, 0x2 ;  /* 0x00000028292c7211 */ /* 0x040fe200078c10ff */
[----:B------:R-:W-:-:S03]  /*8300*/  VIADD R47, R41, UR5 ;  /* 0x00000005292f7c36 */ /* 0x000fc60008000000 */
[----:B------:R-:W-:Y:S01]  /*8310*/  LEA.HI.X.SX32 R45, R41, R3, 0x2, P6 ;  /* 0x00000003292d7211 */ /* 0x000fe200030f16ff */
[----:B------:R-:W-:Y:S01]  /*8320*/  VIADD R41, R47, UR5 ;  /* 0x000000052f297c36 */ /* 0x000fe20008000000 */
[----:B------:R-:W5:Y:S01]  /*8330*/  LDS.128 R24, [R2] ;  /* 0x0000000002187984 */ /* 0x000f620000000c00 */
[----:B------:R-:W-:Y:S06]  /*8340*/  BAR.SYNC.DEFER_BLOCKING 0x0 ;  /* 0x0000000000007b1d */ /* 0x000fec0000010000 */
[----:B------:R1:W-:Y:S02]  /*8350*/  STSM.16.M88.4 [R100], R48 ;  /* 0x0000003064007844 */ /* 0x0003e40000000200 */
[----:B------:R-:W-:Y:S01]  /*8360*/  BAR.SYNC.DEFER_BLOCKING 0x0 ;  /* 0x0000000000007b1d */ /* 0x000fe20000010000 */
[----:B-1----:R-:W-:-:S02]  /*8370*/  VIADD R48, R0, 0x6 ;  /* 0x0000000600307836 */ /* 0x002fc40000000000 */
[----:B------:R-:W-:-:S03]  /*8380*/  VIADD R50, R0, 0x8 ;  /* 0x0000000800327836 */ /* 0x000fc60000000000 */
[----:B------:R-:W1:Y:S02]  /*8390*/  LDS.128 R28, [R2] ;  /* 0x00000000021c7984 */ /* 0x000e640000000c00 */
[----:B------:R-:W-:Y:S06]  /*83a0*/  BAR.SYNC.DEFER_BLOCKING 0x0 ;  /* 0x0000000000007b1d */ /* 0x000fec0000010000 */
[----:B------:R-:W-:Y:S02]  /*83b0*/  STSM.16.M88.4 [R100], R68 ;  /* 0x0000004464007844 */ /* 0x000fe40000000200 */
[----:B------:R-:W-:Y:S06]  /*83c0*/  BAR.SYNC.DEFER_BLOCKING 0x0 ;  /* 0x0000000000007b1d */ /* 0x000fec0000010000 */
[----:B------:R2:W-:Y:S01]  /*83d0*/  @P4 STG.E desc[UR32][R42.64], R96 ;  /* 0x000000602a004986 */ /* 0x0005e2000c101920 */
[----:B------:R-:W-:-:S02]  /*83e0*/  ISETP.LT.AND P4, PT, R46, R153, !P0 ;  /* 0x000000992e00720c */ /* 0x000fc40004781270 */
[CC--:B------:R-:W-:Y:S01]  /*83f0*/  LEA R46, P6, R47.reuse, R40.reuse, 0x2 ;  /* 0x000000282f2e7211 */ /* 0x0c0fe200078c10ff */
[----:B------:R3:W-:Y:S03]  /*8400*/  @P1 STG.E desc[UR32][R44.64], R92 ;  /* 0x0000005c2c001986 */ /* 0x0007e6000c101920 */
[----:B------:R-:W-:Y:S02]  /*8410*/  LEA.HI.X.SX32 R47, R47, R3, 0x2, P6 ;  /* 0x000000032f2f7211 */ /* 0x000fe400030f16ff */
[----:B------:R-:W-:Y:S02]  /*8420*/  ISETP.LT.AND P6, PT, R48, R153, !P0 ;  /* 0x000000993000720c */ /* 0x000fe400047c1270 */
[C---:B------:R-:W-:Y:S01]  /*8430*/  LEA R48, P1, R41.reuse, R40, 0x2 ;  /* 0x0000002829307211 */ /* 0x040fe200078210ff */
[----:B--2---:R-:W-:Y:S01]  /*8440*/  VIADD R42, R0, 0x7 ;  /* 0x00000007002a7836 */ /* 0x004fe20000000000 */
[----:B------:R2:W-:Y:S01]  /*8450*/  @P2 STG.E desc[UR32][R46.64], R97 ;  /* 0x000000612e002986 */ /* 0x0005e2000c101920 */
[C---:B------:R-:W-:Y:S01]  /*8460*/  VIADD R43, R41.reuse, UR5 ;  /* 0x00000005292b7c36 */ /* 0x040fe20008000000 */
[----:B------:R-:W-:-:S02]  /*8470*/  LEA.HI.X.SX32 R49, R41, R3, 0x2, P1 ;  /* 0x0000000329317211 */ /* 0x000fc400008f16ff */
[-C--:B------:R-:W-:Y:S01]  /*8480*/  ISETP.LT.AND P2, PT, R42, R153.reuse, !P0 ;  /* 0x000000992a00720c */ /* 0x080fe20004741270 */
[C---:B------:R-:W-:Y:S01]  /*8490*/  VIADD R41, R43.reuse, UR5 ;  /* 0x000000052b297c36 */ /* 0x040fe20008000000 */
[-C--:B------:R-:W-:Y:S01]  /*84a0*/  LEA R42, P1, R43, R40.reuse, 0x2 ;  /* 0x000000282b2a7211 */ /* 0x080fe200078210ff */
[----:B------:R4:W-:Y:S01]  /*84b0*/  @P3 STG.E desc[UR32][R48.64], R93 ;  /* 0x0000005d30003986 */ /* 0x0009e2000c101920 */
[----:B------:R-:W-:Y:S01]  /*84c0*/  ISETP.LT.AND P3, PT, R50, R153, !P0 ;  /* 0x000000993200720c */ /* 0x000fe20004761270 */
[----:B------:R-:W-:Y:S01]  /*84d0*/  VIADD R51, R41, UR5 ;  /* 0x0000000529337c36 */ /* 0x000fe20008000000 */
[----:B------:R-:W-:Y:S01]  /*84e0*/  LEA.HI.X.SX32 R43, R43, R3, 0x2, P1 ;  /* 0x000000032b2b7211 */ /* 0x000fe200008f16ff */
[----:B------:R-:W-:Y:S01]  /*84f0*/  VIADD R50, R0, 0x9 ;  /* 0x0000000900327836 */ /* 0x000fe20000000000 */
[----:B---3--:R-:W-:-:S03]  /*8500*/  LEA R44, P1, R41, R40, 0x2 ;  /* 0x00000028292c7211 */ /* 0x008fc600078210ff */
[----:B------:R3:W-:Y:S01]  /*8510*/  @P5 STG.E desc[UR32][R42.64], R98 ;  /* 0x000000622a005986 */ /* 0x0007e2000c101920 */
[----:B------:R-:W-:Y:S01]  /*8520*/  LEA.HI.X.SX32 R45, R41, R3, 0x2, P1 ;  /* 0x00000003292d7211 */ /* 0x000fe200008f16ff */
[C---:B------:R-:W-:Y:S01]  /*8530*/  VIADD R41, R51.reuse, UR5 ;  /* 0x0000000533297c36 */ /* 0x040fe20008000000 */
[CC--:B--2---:R-:W-:Y:S01]  /*8540*/  LEA R46, P1, R51.reuse, R40.reuse, 0x2 ;  /* 0x00000028332e7211 */ /* 0x0c4fe200078210ff */
[----:B----4-:R-:W-:Y:S01]  /*8550*/  VIADD R48, R0, 0xa ;  /* 0x0000000a00307836 */ /* 0x010fe20000000000 */
[----:B------:R-:W-:Y:S01]  /*8560*/  ISETP.LT.AND P5, PT, R50, R153, !P0 ;  /* 0x000000993200720c */ /* 0x000fe200047a1270 */
[----:B------:R2:W-:Y:S01]  /*8570*/  @P4 STG.E desc[UR32][R44.64], R94 ;  /* 0x0000005e2c004986 */ /* 0x0005e2000c101920 */
[----:B------:R-:W-:Y:S01]  /*8580*/  LEA.HI.X.SX32 R47, R51, R3, 0x2, P1 ;  /* 0x00000003332f7211 */ /* 0x000fe200008f16ff */
[----:B------:R-:W-:Y:S01]  /*8590*/  VIADD R50, R0, 0xb ;  /* 0x0000000b00327836 */ /* 0x000fe20000000000 */
[----:B------:R-:W-:Y:S02]  /*85a0*/  ISETP.LT.AND P1, PT, R48, R153, !P0 ;  /* 0x000000993000720c */ /* 0x000fe40004721270 */
[CC--:B------:R-:W-:Y:S01]  /*85b0*/  LEA R48, P4, R41.reuse, R40.reuse, 0x2 ;  /* 0x0000002829307211 */ /* 0x0c0fe200078810ff */
[C---:B---3--:R-:W-:Y:S01]  /*85c0*/  VIADD R43, R41.reuse, UR5 ;  /* 0x00000005292b7c36 */ /* 0x048fe20008000000 */
[----:B------:R3:W-:Y:S02]  /*85d0*/  @P6 STG.E desc[UR32][R46.64], R99 ;  /* 0x000000632e006986 */ /* 0x0007e4000c101920 */
[----:B------:R-:W-:Y:S01]  /*85e0*/  LEA.HI.X.SX32 R49, R41, R3, 0x2, P4 ;  /* 0x0000000329317211 */ /* 0x000fe200020f16ff */
[C---:B------:R-:W-:Y:S01]  /*85f0*/  VIADD R41, R43.reuse, UR5 ;  /* 0x000000052b297c36 */ /* 0x040fe20008000000 */
[----:B------:R-:W-:-:S02]  /*8600*/  LEA R42, P6, R43, R40, 0x2 ;  /* 0x000000282b2a7211 */ /* 0x000fc400078c10ff */
[----:B------:R-:W-:Y:S01]  /*8610*/  ISETP.LT.AND P4, PT, R50, R153, !P0 ;  /* 0x000000993200720c */ /* 0x000fe20004781270 */
[----:B------:R4:W-:Y:S01]  /*8620*/  @P2 STG.E desc[UR32][R48.64], R95 ;  /* 0x0000005f30002986 */ /* 0x0009e2000c101920 */
[-C--:B------:R-:W-:Y:S01]  /*8630*/  LEA.HI.X.SX32 R43, R43, R3.reuse, 0x2, P6 ;  /* 0x000000032b2b7211 */ /* 0x080fe200030f16ff */
[C---:B------:R-:W-:Y:S01]  /*8640*/  VIADD R50, R0.reuse, 0xc ;  /* 0x0000000c00327836 */ /* 0x040fe20000000000 */
[CC--:B--2---:R-:W-:Y:S01]  /*8650*/  LEA R44, P6, R41.reuse, R40.reuse, 0x2 ;  /* 0x00000028292c7211 */ /* 0x0c4fe200078c10ff */
[----:B---3--:R-:W-:Y:S02]  /*8660*/  VIADD R46, R0, 0xd ;  /* 0x0000000d002e7836 */ /* 0x008fe40000000000 */
[----:B------:R2:W-:Y:S01]  /*8670*/  @P3 STG.E desc[UR32][R42.64], R88 ;  /* 0x000000582a003986 */ /* 0x0005e2000c101920 */
[C---:B------:R-:W-:Y:S01]  /*8680*/  VIADD R47, R41.reuse, UR5 ;  /* 0x00000005292f7c36 */ /* 0x040fe20008000000 */
[----:B------:R-:W-:Y:S02]  /*8690*/  LEA.HI.X.SX32 R45, R41, R3, 0x2, P6 ;  /* 0x00000003292d7211 */ /* 0x000fe400030f16ff */
        /* <DEDUP_REMOVED lines=8> */
[----:B----4-:R-:W-:-:S03]  /*8720*/  LEA R48, P6, R41, R40, 0x2 ;  /* 0x0000002829307211 */ /* 0x010fc600078c10ff */
[----:B------:R4:W-:Y:S01]  /*8730*/  @P1 STG.E desc[UR32][R46.64], R89 ;  /* 0x000000592e001986 */ /* 0x0009e2000c101920 */
[----:B------:R-:W-:Y:S01]  /*8740*/  LEA.HI.X.SX32 R49, R41, R3, 0x2, P6 ;  /* 0x0000000329317211 */ /* 0x000fe200030f16ff */
[C---:B------:R-:W-:Y:S01]  /*8750*/  VIADD R41, R51.reuse, UR5 ;  /* 0x0000000533297c36 */ /* 0x040fe20008000000 */
[CC--:B--2---:R-:W-:Y:S01]  /*8760*/  LEA R42, P6, R51.reuse, R40.reuse, 0x2 ;  /* 0x00000028332a7211 */ /* 0x0c4fe200078c10ff */
[----:B---3--:R-:W-:Y:S01]  /*8770*/  VIADD R44, R0, 0x10 ;  /* 0x00000010002c7836 */ /* 0x008fe20000000000 */
[----:B------:R-:W-:Y:S01]  /*8780*/  ISETP.LT.AND P5, PT, R50, R153, !P0 ;  /* 0x000000993200720c */ /* 0x000fe200047a1270 */
[----:B------:R2:W-:Y:S01]  /*8790*/  @P4 STG.E desc[UR32][R48.64], R65 ;  /* 0x0000004130004986 */ /* 0x0005e2000c101920 */
[----:B------:R-:W-:Y:S01]  /*87a0*/  LEA.HI.X.SX32 R43, R51, R3, 0x2, P6 ;  /* 0x00000003332b7211 */ /* 0x000fe200030f16ff */
[----:B------:R-:W-:Y:S01]  /*87b0*/  VIADD R50, R0, 0xf ;  /* 0x0000000f00327836 */ /* 0x000fe20000000000 */
[-C--:B------:R-:W-:Y:S02]  /*87c0*/  ISETP.LT.AND P4, PT, R44, R153.reuse, !P0 ;  /* 0x000000992c00720c */ /* 0x080fe40004781270 */
[CC--:B------:R-:W-:Y:S01]  /*87d0*/  LEA R44, P6, R41.reuse, R40.reuse, 0x2 ;  /* 0x00000028292c7211 */ /* 0x0c0fe200078c10ff */
[C---:B----4-:R-:W-:Y:S01]  /*87e0*/  VIADD R47, R41.reuse, UR5 ;  /* 0x00000005292f7c36 */ /* 0x050fe20008000000 */
[----:B------:R3:W-:Y:S01]  /*87f0*/  @P2 STG.E desc[UR32][R42.64], R90 ;  /* 0x0000005a2a002986 */ /* 0x0007e2000c101920 */
[----:B------:R-:W-:Y:S01]  /*8800*/  ISETP.LT.AND P1, PT, R50, R153, !P0 ;  /* 0x000000993200720c */ /* 0x000fe20004721270 */
[----:B------:R-:W-:Y:S01]  /*8810*/  VIADD R50, R0, 0x11 ;  /* 0x0000001100327836 */ /* 0x000fe20000000000 */
        /* <DEDUP_REMOVED lines=9> */
[C---:B------:R-:W-:Y:S01]  /*88b0*/  VIADD R43, R41.reuse, UR5 ;  /* 0x00000005292b7c36 */ /* 0x040fe20008000000 */
[----:B------:R2:W-:Y:S01]  /*88c0*/  @P5 STG.E desc[UR32][R46.64], R91 ;  /* 0x0000005b2e005986 */ /* 0x0005e2000c101920 */
        /* <DEDUP_REMOVED lines=58> */
[----:B------:R-:W-:Y:S01]  /*8c70*/  ISETP.LT.AND P2, PT, R50, R153, !P0 ;  /* 0x000000993200720c */ /* 0x000fe20004741270 */
[----:B------:R3:W-:Y:S01]  /*8c80*/  @P5 STG.E desc[UR32][R42.64], R32 ;  /* 0x000000202a005986 */ /* 0x0007e2000c101920 */
[----:B------:R-:W-:Y:S01]  /*8c90*/  LEA.HI.X.SX32 R45, R41, R3, 0x2, P6 ;  /* 0x00000003292d7211 */ /* 0x000fe200030f16ff */
[C---:B------:R-:W-:Y:S01]  /*8ca0*/  VIADD R41, R47.reuse, UR5 ;  /* 0x000000052f297c36 */ /* 0x040fe20008000000 */
[----:B------:R-:W-:Y:S01]  /*8cb0*/  LEA R46, P6, R47, R40, 0x2 ;  /* 0x000000282f2e7211 */ /* 0x000fe200078c10ff */
[----:B------:R-:W-:-:S02]  /*8cc0*/  VIADD R50, R0, 0x1d ;  /* 0x0000001d00327836 */ /* 0x000fc40000000000 */
[----:B------:R4:W-:Y:S01]  /*8cd0*/  @P1 STG.E desc[UR32][R44.64], R36 ;  /* 0x000000242c001986 */ /* 0x0009e2000c101920 */
[----:B------:R-:W-:Y:S02]  /*8ce0*/  LEA.HI.X.SX32 R47, R47, R3, 0x2, P6 ;  /* 0x000000032f2f7211 */ /* 0x000fe400030f16ff */
[CC--:B--2---:R-:W-:Y:S02]  /*8cf0*/  LEA R48, P6, R41.reuse, R40.reuse, 0x2 ;  /* 0x0000002829307211 */ /* 0x0c4fe400078c10ff */
[----:B------:R-:W-:Y:S01]  /*8d00*/  ISETP.LT.AND P5, PT, R50, R153, !P0 ;  /* 0x000000993200720c */ /* 0x000fe200047a1270 */
[C---:B---3--:R-:W-:Y:S01]  /*8d10*/  VIADD R32, R0.reuse, 0x1f ;  /* 0x0000001f00207836 */ /* 0x048fe20000000000 */
[----:B------:R2:W-:Y:S01]  /*8d20*/  @P4 STG.E desc[UR32][R46.64], R33 ;  /* 0x000000212e004986 */ /* 0x0005e2000c101920 */
[C---:B------:R-:W-:Y:S01]  /*8d30*/  VIADD R43, R41.reuse, UR5 ;  /* 0x00000005292b7c36 */ /* 0x040fe20008000000 */
[----:B------:R-:W-:Y:S01]  /*8d40*/  LEA.HI.X.SX32 R49, R41, R3, 0x2, P6 ;  /* 0x0000000329317211 */ /* 0x000fe200030f16ff */
[----:B------:R-:W-:Y:S01]  /*8d50*/  VIADD R50, R0, 0x1e ;  /* 0x0000001e00327836 */ /* 0x000fe20000000000 */
[-C--:B------:R-:W-:Y:S01]  /*8d60*/  ISETP.LT.AND P4, PT, R32, R153.reuse, !P0 ;  /* 0x000000992000720c */ /* 0x080fe20004781270 */
[----:B------:R-:W-:Y:S01]  /*8d70*/  VIADD R32, R0, 0x20 ;  /* 0x0000002000207836 */ /* 0x000fe20000000000 */
[C---:B------:R-:W-:Y:S01]  /*8d80*/  LEA R42, P6, R43.reuse, R40, 0x2 ;  /* 0x000000282b2a7211 */ /* 0x040fe200078c10ff */
[----:B----4-:R-:W-:Y:S01]  /*8d90*/  VIADD R36, R43, UR5 ;  /* 0x000000052b247c36 */ /* 0x010fe20008000000 */
[----:B------:R3:W-:Y:S01]  /*8da0*/  @P2 STG.E desc[UR32][R48.64], R37 ;  /* 0x0000002530002986 */ /* 0x0007e2000c101920 */
[----:B------:R-:W-:-:S02]  /*8db0*/  ISETP.LT.AND P1, PT, R50, R153, !P0 ;  /* 0x000000993200720c */ /* 0x000fc40004721270 */
[----:B------:R-:W-:Y:S01]  /*8dc0*/  LEA.HI.X.SX32 R43, R43, R3, 0x2, P6 ;  /* 0x000000032b2b7211 */ /* 0x000fe200030f16ff */
[----:B------:R-:W-:Y:S01]  /*8dd0*/  VIADD R41, R36, UR5 ;  /* 0x0000000524297c36 */ /* 0x000fe20008000000 */
[----:B------:R-:W-:Y:S01]  /*8de0*/  ISETP.LT.AND P2, PT, R32, R153, !P0 ;  /* 0x000000992000720c */ /* 0x000fe20004741270 */
[----:B------:R-:W-:Y:S01]  /*8df0*/  VIADD R32, R0, 0x21 ;  /* 0x0000002100207836 */ /* 0x000fe20000000000 */
[-C--:B------:R-:W-:Y:S01]  /*8e00*/  LEA R44, P6, R36, R40.reuse, 0x2 ;  /* 0x00000028242c7211 */ /* 0x080fe200078c10ff */
[----:B------:R4:W-:Y:S01]  /*8e10*/  @P3 STG.E desc[UR32][R42.64], R34 ;  /* 0x000000222a003986 */ /* 0x0009e2000c101920 */
[----:B--2---:R-:W-:Y:S02]  /*8e20*/  VIADD R46, R0, 0x23 ;  /* 0x00000023002e7836 */ /* 0x004fe40000000000 */
[----:B------:R-:W-:Y:S01]  /*8e30*/  LEA.HI.X.SX32 R45, R36, R3, 0x2, P6 ;  /* 0x00000003242d7211 */ /* 0x000fe200030f16ff */
[----:B------:R-:W-:Y:S01]  /*8e40*/  VIADD R36, R0, 0x22 ;  /* 0x0000002200247836 */ /* 0x000fe20000000000 */
[-C--:B------:R-:W-:Y:S01]  /*8e50*/  ISETP.LT.AND P3, PT, R32, R153.reuse, !P0 ;  /* 0x000000992000720c */ /* 0x080fe20004761270 */
[C---:B---3--:R-:W-:Y:S01]  /*8e60*/  VIADD R37, R41.reuse, UR5 ;  /* 0x0000000529257c36 */ /* 0x048fe20008000000 */
[----:B------:R-:W-:Y:S01]  /*8e70*/  LEA R32, P6, R41, R40, 0x2 ;  /* 0x0000002829207211 */ /* 0x000fe200078c10ff */
[----:B------:R2:W-:Y:S01]  /*8e80*/  @P5 STG.E desc[UR32][R44.64], R38 ;  /* 0x000000262c005986 */ /* 0x0005e2000c101920 */
[----:B------:R-:W-:-:S02]  /*8e90*/  ISETP.LT.AND P5, PT, R36, R153, !P0 ;  /* 0x000000992400720c */ /* 0x000fc400047a1270 */
[-C--:B------:R-:W-:Y:S01]  /*8ea0*/  LEA.HI.X.SX32 R33, R41, R3.reuse, 0x2, P6 ;  /* 0x0000000329217211 */ /* 0x080fe200030f16ff */
[C---:B------:R-:W-:Y:S01]  /*8eb0*/  VIADD R41, R37.reuse, UR5 ;  /* 0x0000000525297c36 */ /* 0x040fe20008000000 */
[CC--:B------:R-:W-:Y:S01]  /*8ec0*/  LEA R36, P6, R37.reuse, R40.reuse, 0x2 ;  /* 0x0000002825247211 */ /* 0x0c0fe200078c10ff */
[----:B----4-:R-:W-:Y:S02]  /*8ed0*/  VIADD R34, R0, 0x24 ;  /* 0x0000002400227836 */ /* 0x010fe40000000000 */
[----:B------:R3:W-:Y:S01]  /*8ee0*/  @P1 STG.E desc[UR32][R32.64], R35 ;  /* 0x0000002320001986 */ /* 0x0007e2000c101920 */
[----:B------:R-:W-:Y:S02]  /*8ef0*/  LEA.HI.X.SX32 R37, R37, R3, 0x2, P6 ;  /* 0x0000000325257211 */ /* 0x000fe400030f16ff */
[-C--:B------:R-:W-:Y:S01]  /*8f00*/  ISETP.LT.AND P1, PT, R46, R153.reuse, !P0 ;  /* 0x000000992e00720c */ /* 0x080fe20004721270 */
[C---:B------:R-:W-:Y:S01]  /*8f10*/  VIADD R46, R41.reuse, UR5 ;  /* 0x00000005292e7c36 */ /* 0x040fe20008000000 */
[C---:B------:R-:W-:Y:S01]  /*8f20*/  LEA R42, P6, R41.reuse, R40, 0x2 ;  /* 0x00000028292a7211 */ /* 0x040fe200078c10ff */
[----:B------:R4:W-:Y:S01]  /*8f30*/  @P4 STG.E desc[UR32][R36.64], R39 ;  /* 0x0000002724004986 */ /* 0x0009e2000c101920 */
[----:B------:R-:W-:Y:S01]  /*8f40*/  ISETP.LT.AND P4, PT, R34, R153, !P0 ;  /* 0x000000992200720c */ /* 0x000fe20004781270 */
[----:B------:R-:W-:Y:S01]  /*8f50*/  VIADD R34, R0, 0x26 ;  /* 0x0000002600227836 */ /* 0x000fe20000000000 */
[----:B------:R-:W-:-:S02]  /*8f60*/  LEA.HI.X.SX32 R43, R41, R3, 0x2, P6 ;  /* 0x00000003292b7211 */ /* 0x000fc400030f16ff */
[-C--:B--2---:R-:W-:Y:S01]  /*8f70*/  LEA R44, P6, R46, R40.reuse, 0x2 ;  /* 0x000000282e2c7211 */ /* 0x084fe200078c10ff */
[----:B---3--:R-:W-:Y:S02]  /*8f80*/  VIADD R32, R0, 0x25 ;  /* 0x0000002500207836 */ /* 0x008fe40000000000 */
[C---:B------:R-:W-:Y:S01]  /*8f90*/  VIADD R33, R46.reuse, UR5 ;  /* 0x000000052e217c36 */ /* 0x040fe20008000000 */
[----:B------:R-:W-:Y:S01]  /*8fa0*/  LEA.HI.X.SX32 R45, R46, R3, 0x2, P6 ;  /* 0x000000032e2d7211 */ /* 0x000fe200030f16ff */
[----:B------:R2:W-:Y:S01]  /*8fb0*/  @P2 STG.E desc[UR32][R42.64], R4 ;  /* 0x000000042a002986 */ /* 0x0005e2000c101920 */
[-C--:B------:R-:W-:Y:S01]  /*8fc0*/  ISETP.LT.AND P2, PT, R32, R153.reuse, !P0 ;  /* 0x000000992000720c */ /* 0x080fe20004741270 */
[C---:B------:R-:W-:Y:S01]  /*8fd0*/  VIADD R35, R33.reuse, UR5 ;  /* 0x0000000521237c36 */ /* 0x040fe20008000000 */
[CC--:B------:R-:W-:Y:S01]  /*8fe0*/  LEA R32, P6, R33.reuse, R40.reuse, 0x2 ;  /* 0x0000002821207211 */ /* 0x0c0fe200078c10ff */
[----:B------:R3:W-:Y:S01]  /*8ff0*/  @P3 STG.E desc[UR32][R44.64], R12 ;  /* 0x0000000c2c003986 */ /* 0x0007e2000c101920 */
[----:B------:R-:W-:Y:S01]  /*9000*/  ISETP.LT.AND P3, PT, R34, R153, !P0 ;  /* 0x000000992200720c */ /* 0x000fe20004761270 */
[----:B----4-:R-:W-:Y:S01]  /*9010*/  VIADD R36, R0, 0x27 ;  /* 0x0000002700247836 */ /* 0x010fe20000000000 */
[----:B------:R-:W-:Y:S01]  /*9020*/  LEA.HI.X.SX32 R33, R33, R3, 0x2, P6 ;  /* 0x0000000321217211 */ /* 0x000fe200030f16ff */
[C---:B------:R-:W-:Y:S01]  /*9030*/  VIADD R37, R35.reuse, UR5 ;  /* 0x0000000523257c36 */ /* 0x040fe20008000000 */
[----:B------:R-:W-:-:S03]  /*9040*/  LEA R34, P6, R35, R40, 0x2 ;  /* 0x0000002823227211 */ /* 0x000fc600078c10ff */
[----:B------:R4:W-:Y:S01]  /*9050*/  @P5 STG.E desc[UR32][R32.64], R5 ;  /* 0x0000000520005986 */ /* 0x0009e2000c101920 */
[----:B------:R-:W-:Y:S01]  /*9060*/  LEA.HI.X.SX32 R35, R35, R3, 0x2, P6 ;  /* 0x0000000323237211 */ /* 0x000fe200030f16ff */
[----:B--2---:R-:W-:Y:S01]  /*9070*/  VIADD R4, R0, 0x28 ;  /* 0x0000002800047836 */ /* 0x004fe20000000000 */
[-C--:B------:R-:W-:Y:S01]  /*9080*/  ISETP.LT.AND P5, PT, R36, R153.reuse, !P0 ;  /* 0x000000992400720c */ /* 0x080fe200047a1270 */
[C---:B---3--:R-:W-:Y:S01]  /*9090*/  VIADD R12, R37.reuse, UR5 ;  /* 0x00000005250c7c36 */ /* 0x048fe20008000000 */
[CC--:B------:R-:W-:Y:S01]  /*90a0*/  LEA R36, P6, R37.reuse, R40.reuse, 0x2 ;  /* 0x0000002825247211 */ /* 0x0c0fe200078c10ff */
[----:B------:R-:W-:Y:S01]  /*90b0*/  @P1 STG.E desc[UR32][R34.64], R13 ;  /* 0x0000000d22001986 */ /* 0x000fe2000c101920 */
[----:B------:R-:W-:Y:S01]  /*90c0*/  ISETP.LT.AND P1, PT, R4, R153, !P0 ;  /* 0x000000990400720c */ /* 0x000fe20004721270 */
[----:B------:R-:W-:Y:S01]  /*90d0*/  VIADD R4, R0, 0x29 ;  /* 0x0000002900047836 */ /* 0x000fe20000000000 */
[----:B------:R-:W-:Y:S02]  /*90e0*/  LEA.HI.X.SX32 R37, R37, R3, 0x2, P6 ;  /* 0x0000000325257211 */ /* 0x000fe400030f16ff */
[C---:B------:R-:W-:Y:S01]  /*90f0*/  LEA R38, P6, R12.reuse, R40, 0x2 ;  /* 0x000000280c267211 */ /* 0x040fe200078c10ff */
[----:B----4-:R-:W-:-:S02]  /*9100*/  VIADD R5, R12, UR5 ;  /* 0x000000050c057c36 */ /* 0x010fc40008000000 */
[----:B------:R2:W-:Y:S01]  /*9110*/  @P4 STG.E desc[UR32][R36.64], R6 ;  /* 0x0000000624004986 */ /* 0x0005e2000c101920 */
[----:B------:R-:W-:Y:S01]  /*9120*/  LEA.HI.X.SX32 R39, R12, R3, 0x2, P6 ;  /* 0x000000030c277211 */ /* 0x000fe200030f16ff */
[----:B------:R-:W-:Y:S01]  /*9130*/  VIADD R12, R0, 0x2a ;  /* 0x0000002a000c7836 */ /* 0x000fe20000000000 */
[-C--:B------:R-:W-:Y:S01]  /*9140*/  ISETP.LT.AND P4, PT, R4, R153.reuse, !P0 ;  /* 0x000000990400720c */ /* 0x080fe20004781270 */
[C---:B------:R-:W-:Y:S01]  /*9150*/  VIADD R32, R5.reuse, UR5 ;  /* 0x0000000505207c36 */ /* 0x040fe20008000000 */
[CC--:B------:R-:W-:Y:S01]  /*9160*/  LEA R4, P6, R5.reuse, R40.reuse, 0x2 ;  /* 0x0000002805047211 */ /* 0x0c0fe200078c10ff */
[----:B------:R3:W-:Y:S01]  /*9170*/  @P2 STG.E desc[UR32][R38.64], R14 ;  /* 0x0000000e26002986 */ /* 0x0007e2000c101920 */
[----:B------:R-:W-:Y:S01]  /*9180*/  ISETP.LT.AND P2, PT, R12, R153, !P0 ;  /* 0x000000990c00720c */ /* 0x000fe20004741270 */
[C---:B------:R-:W-:Y:S01]  /*9190*/  VIADD R33, R32.reuse, UR5 ;  /* 0x0000000520217c36 */ /* 0x040fe20008000000 */
[----:B------:R-:W-:Y:S02]  /*91a0*/  LEA.HI.X.SX32 R5, R5, R3, 0x2, P6 ;  /* 0x0000000305057211 */ /* 0x000fe400030f16ff */
[----:B------:R-:W-:Y:S01]  /*91b0*/  LEA R12, P6, R32, R40, 0x2 ;  /* 0x00000028200c7211 */ /* 0x000fe200078c10ff */
[----:B--2---:R-:W-:-:S02]  /*91c0*/  VIADD R6, R0, 0x2b ;  /* 0x0000002b00067836 */ /* 0x004fc40000000000 */
[----:B------:R2:W-:Y:S01]  /*91d0*/  @P3 STG.E desc[UR32][R4.64], R7 ;  /* 0x0000000704003986 */ /* 0x0005e2000c101920 */
[----:B------:R-:W-:Y:S02]  /*91e0*/  LEA.HI.X.SX32 R13, R32, R3, 0x2, P6 ;  /* 0x00000003200d7211 */ /* 0x000fe400030f16ff */
[----:B------:R-:W-:Y:S01]  /*91f0*/  ISETP.LT.AND P3, PT, R6, R153, !P0 ;  /* 0x000000990600720c */ /* 0x000fe20004761270 */
[----:B------:R-:W-:Y:S01]  /*9200*/  VIADD R6, R0, 0x2c ;  /* 0x0000002c00067836 */ /* 0x000fe20000000000 */
[CC--:B------:R-:W-:Y:S01]  /*9210*/  LEA R32, P6, R33.reuse, R40.reuse, 0x2 ;  /* 0x0000002821207211 */ /* 0x0c0fe200078c10ff */
[C---:B---3--:R-:W-:Y:S01]  /*9220*/  VIADD R14, R33.reuse, UR5 ;  /* 0x00000005210e7c36 */ /* 0x048fe20008000000 */
[----:B------:R3:W-:Y:S02]  /*9230*/  @P5 STG.E desc[UR32][R12.64], R15 ;  /* 0x0000000f0c005986 */ /* 0x0007e4000c101920 */
[----:B------:R-:W-:Y:S01]  /*9240*/  LEA.HI.X.SX32 R33, R33, R3, 0x2, P6 ;  /* 0x0000000321217211 */ /* 0x000fe200030f16ff */
[----:B------:R-:W-:Y:S01]  /*9250*/  VIADD R36, R14, UR5 ;  /* 0x000000050e247c36 */ /* 0x000fe20008000000 */
[----:B------:R-:W-:Y:S01]  /*9260*/  ISETP.LT.AND P5, PT, R6, R153, !P0 ;  /* 0x000000990600720c */ /* 0x000fe200047a1270 */
[----:B------:R-:W-:Y:S01]  /*9270*/  VIADD R6, R0, 0x2d ;  /* 0x0000002d00067836 */ /* 0x000fe20000000000 */
[----:B------:R-:W-:Y:S01]  /*9280*/  LEA R34, P6, R14, R40, 0x2 ;  /* 0x000000280e227211 */ /* 0x000fe200078c10ff */
[----:B------:R4:W-:Y:S01]  /*9290*/  @P1 STG.E desc[UR32][R32.64], R8 ;  /* 0x0000000820001986 */ /* 0x0009e2000c101920 */
[----:B--2---:R-:W-:-:S02]  /*92a0*/  VIADD R7, R36, UR5 ;  /* 0x0000000524077c36 */ /* 0x004fc40008000000 */
[----:B------:R-:W-:Y:S02]  /*92b0*/  LEA.HI.X.SX32 R35, R14, R3, 0x2, P6 ;  /* 0x000000030e237211 */ /* 0x000fe400030f16ff */
[----:B------:R-:W-:Y:S01]  /*92c0*/  ISETP.LT.AND P1, PT, R6, R153, !P0 ;  /* 0x000000990600720c */ /* 0x000fe20004721270 */
[----:B------:R-:W-:Y:S01]  /*92d0*/  VIADD R6, R0, 0x2e ;  /* 0x0000002e00067836 */ /* 0x000fe20000000000 */
[-C--:B------:R-:W-:Y:S01]  /*92e0*/  LEA R4, P6, R36, R40.reuse, 0x2 ;  /* 0x0000002824047211 */ /* 0x080fe200078c10ff */
[----:B------:R2:W-:Y:S01]  /*92f0*/  @P4 STG.E desc[UR32][R34.64], R20 ;  /* 0x0000001422004986 */ /* 0x0005e2000c101920 */
[----:B---3--:R-:W-:Y:S02]  /*9300*/  VIADD R12, R0, 0x2f ;  /* 0x0000002f000c7836 */ /* 0x008fe40000000000 */
[----:B------:R-:W-:Y:S01]  /*9310*/  LEA.HI.X.SX32 R5, R36, R3, 0x2, P6 ;  /* 0x0000000324057211 */ /* 0x000fe200030f16ff */
[C---:B------:R-:W-:Y:S01]  /*9320*/  VIADD R13, R7.reuse, UR5 ;  /* 0x00000005070d7c36 */ /* 0x040fe20008000000 */
[-C--:B------:R-:W-:Y:S01]  /*9330*/  ISETP.LT.AND P4, PT, R6, R153.reuse, !P0 ;  /* 0x000000990600720c */ /* 0x080fe20004781270 */
[----:B----4-:R-:W-:Y:S01]  /*9340*/  VIADD R8, R0, 0x30 ;  /* 0x0000003000087836 */ /* 0x010fe20000000000 */
[-C--:B------:R-:W-:Y:S01]  /*9350*/  LEA R6, P6, R7, R40.reuse, 0x2 ;  /* 0x0000002807067211 */ /* 0x080fe200078c10ff */
[----:B------:R3:W-:Y:S01]  /*9360*/  @P2 STG.E desc[UR32][R4.64], R9 ;  /* 0x0000000904002986 */ /* 0x0007e2000c101920 */
[----:B------:R-:W-:Y:S01]  /*9370*/  ISETP.LT.AND P2, PT, R12, R153, !P0 ;  /* 0x000000990c00720c */ /* 0x000fe20004741270 */
[----:B------:R-:W-:Y:S01]  /*9380*/  VIADD R15, R13, UR5 ;  /* 0x000000050d0f7c36 */ /* 0x000fe20008000000 */
[-C--:B------:R-:W-:Y:S01]  /*9390*/  LEA.HI.X.SX32 R7, R7, R3.reuse, 0x2, P6 ;  /* 0x0000000307077211 */ /* 0x080fe200030f16ff */
[C---:B--2---:R-:W-:Y:S01]  /*93a0*/  VIADD R20, R0.reuse, 0x35 ;  /* 0x0000003500147836 */ /* 0x044fe20000000000 */
[CC--:B------:R-:W-:Y:S01]  /*93b0*/  LEA R12, P6, R13.reuse, R40.reuse, 0x2 ;  /* 0x000000280d0c7211 */ /* 0x0c0fe200078c10ff */
[----:B------:R2:W4:Y:S03]  /*93c0*/  LDS.128 R32, [R2] ;  /* 0x0000000002207984 */ /* 0x0005260000000c00 */
[----:B------:R-:W-:Y:S01]  /*93d0*/  LEA.HI.X.SX32 R13, R13, R3, 0x2, P6 ;  /* 0x000000030d0d7211 */ /* 0x000fe200030f16ff */
[----:B------:R5:W-:Y:S01]  /*93e0*/  @P3 STG.E desc[UR32][R6.64], R21 ;  /* 0x0000001506003986 */ /* 0x000be2000c101920 */
[CC--:B------:R-:W-:Y:S01]  /*93f0*/  LEA R14, P6, R15.reuse, R40.reuse, 0x2 ;  /* 0x000000280f0e7211 */ /* 0x0c0fe200078c10ff */
[----:B---3--:R-:W-:Y:S01]  /*9400*/  VIADD R4, R0, 0x31 ;  /* 0x0000003100047836 */ /* 0x008fe20000000000 */
[----:B------:R-:W-:Y:S01]  /*9410*/  ISETP.LT.AND P3, PT, R8, R153, !P0 ;  /* 0x000000990800720c */ /* 0x000fe20004761270 */
[C---:B------:R-:W-:Y:S01]  /*9420*/  VIADD R5, R15.reuse, UR5 ;  /* 0x000000050f057c36 */ /* 0x040fe20008000000 */
[----:B------:R-:W-:Y:S01]  /*9430*/  LEA.HI.X.SX32 R15, R15, R3, 0x2, P6 ;  /* 0x000000030f0f7211 */ /* 0x000fe200030f16ff */
[----:B------:R3:W-:Y:S01]  /*9440*/  @P5 STG.E desc[UR32][R12.64], R10 ;  /* 0x0000000a0c005986 */ /* 0x0007e2000c101920 */
[----:B------:R-:W-:Y:S01]  /*9450*/  ISETP.LT.AND P5, PT, R4, R153, !P0 ;  /* 0x000000990400720c */ /* 0x000fe200047a1270 */
[C---:B------:R-:W-:Y:S01]  /*9460*/  VIADD R8, R0.reuse, 0x32 ;  /* 0x0000003200087836 */ /* 0x040fe20000000000 */
[----:B------:R-:W-:Y:S01]  /*9470*/  LEA R4, P6, R5, R40, 0x2 ;  /* 0x0000002805047211 */ /* 0x000fe200078c10ff */
[----:B------:R1:W-:Y:S01]  /*9480*/  @P1 STG.E desc[UR32][R14.64], R22 ;  /* 0x000000160e001986 */ /* 0x0003e2000c101920 */
[----:B--2---:R-:W-:-:S02]  /*9490*/  VIADD R2, R0, 0x3a ;  /* 0x0000003a00027836 */ /* 0x004fc40000000000 */
[C---:B-----5:R-:W-:Y:S01]  /*94a0*/  VIADD R7, R5.reuse, UR5 ;  /* 0x0000000505077c36 */ /* 0x060fe20008000000 */
[----:B------:R-:W-:Y:S02]  /*94b0*/  LEA.HI.X.SX32 R5, R5, R3, 0x2, P6 ;  /* 0x0000000305057211 */ /* 0x000fe400030f16ff */
[----:B------:R-:W-:Y:S01]  /*94c0*/  ISETP.LT.AND P1, PT, R8, R153, !P0 ;  /* 0x000000990800720c */ /* 0x000fe20004721270 */
[C---:B------:R-:W-:Y:S01]  /*94d0*/  VIADD R9, R7.reuse, UR5 ;  /* 0x0000000507097c36 */ /* 0x040fe20008000000 */
[-C--:B------:R-:W-:Y:S01]  /*94e0*/  LEA R6, P6, R7, R40.reuse, 0x2 ;  /* 0x0000002807067211 */ /* 0x080fe200078c10ff */
[C---:B------:R-:W-:Y:S01]  /*94f0*/  VIADD R8, R0.reuse, 0x33 ;  /* 0x0000003300087836 */ /* 0x040fe20000000000 */
[----:B------:R2:W-:Y:S01]  /*9500*/  @P4 STG.E desc[UR32][R4.64], R11 ;  /* 0x0000000b04004986 */ /* 0x0005e2000c101920 */
[----:B---3--:R-:W-:Y:S01]  /*9510*/  VIADD R13, R9, UR5 ;  /* 0x00000005090d7c36 */ /* 0x008fe20008000000 */
[----:B------:R-:W-:Y:S01]  /*9520*/  LEA.HI.X.SX32 R7, R7, R3, 0x2, P6 ;  /* 0x0000000307077211 */ /* 0x000fe200030f16ff */
[----:B------:R-:W-:Y:S01]  /*9530*/  VIADD R10, R0, 0x34 ;  /* 0x00000034000a7836 */ /* 0x000fe20000000000 */
[-C--:B------:R-:W-:Y:S01]  /*9540*/  ISETP.LT.AND P4, PT, R8, R153.reuse, !P0 ;  /* 0x000000990800720c */ /* 0x080fe20004781270 */
[----:B-1----:R-:W-:Y:S01]  /*9550*/  VIADD R15, R13, UR5 ;  /* 0x000000050d0f7c36 */ /* 0x002fe20008000000 */
[-C--:B------:R-:W-:Y:S01]  /*9560*/  LEA R8, P6, R9, R40.reuse, 0x2 ;  /* 0x0000002809087211 */ /* 0x080fe200078c10ff */
[----:B------:R-:W-:Y:S01]  /*9570*/  @P2 STG.E desc[UR32][R6.64], R23 ;  /* 0x0000001706002986 */ /* 0x000fe2000c101920 */
[----:B------:R-:W-:Y:S01]  /*9580*/  ISETP.LT.AND P2, PT, R10, R153, !P0 ;  /* 0x000000990a00720c */ /* 0x000fe20004741270 */
[----:B------:R-:W-:Y:S01]  /*9590*/  VIADD R21, R15, UR5 ;  /* 0x000000050f157c36 */ /* 0x000fe20008000000 */
[----:B------:R-:W-:Y:S01]  /*95a0*/  LEA.HI.X.SX32 R9, R9, R3, 0x2, P6 ;  /* 0x0000000309097211 */ /* 0x000fe200030f16ff */
[----:B------:R-:W-:Y:S01]  /*95b0*/  VIADD R14, R0, 0x36 ;  /* 0x00000036000e7836 */ /* 0x000fe20000000000 */
[----:B------:R-:W-:-:S03]  /*95c0*/  LEA R12, P6, R13, R40, 0x2 ;  /* 0x000000280d0c7211 */ /* 0x000fc600078c10ff */
[----:B------:R1:W-:Y:S01]  /*95d0*/  @P3 STG.E desc[UR32][R8.64], R16 ;  /* 0x0000001008003986 */ /* 0x0003e2000c101920 */
[-C--:B------:R-:W-:Y:S02]  /*95e0*/  LEA R10, P3, R21, R40.reuse, 0x2 ;  /* 0x00000028150a7211 */ /* 0x080fe400078610ff */
[-C--:B------:R-:W-:Y:S02]  /*95f0*/  LEA.HI.X.SX32 R13, R13, R3.reuse, 0x2, P6 ;  /* 0x000000030d0d7211 */ /* 0x080fe400030f16ff */
[-C--:B--2---:R-:W-:Y:S02]  /*9600*/  LEA R4, P6, R15, R40.reuse, 0x2 ;  /* 0x000000280f047211 */ /* 0x084fe400078c10ff */
[CC--:B------:R-:W-:Y:S01]  /*9610*/  LEA.HI.X.SX32 R11, R21.reuse, R3.reuse, 0x2, P3 ;  /* 0x00000003150b7211 */ /* 0x0c0fe200018f16ff */
[----:B------:R-:W-:Y:S01]  /*9620*/  VIADD R21, R21, UR5 ;  /* 0x0000000515157c36 */ /* 0x000fe20008000000 */
[----:B------:R-:W-:Y:S01]  /*9630*/  LEA.HI.X.SX32 R5, R15, R3, 0x2, P6 ;  /* 0x000000030f057211 */ /* 0x000fe200030f16ff */
[----:B------:R2:W-:Y:S01]  /*9640*/  @P5 STG.E desc[UR32][R12.64], R24 ;  /* 0x000000180c005986 */ /* 0x0005e2000c101920 */
[-C--:B------:R-:W-:Y:S01]  /*9650*/  ISETP.LT.AND P5, PT, R20, R153.reuse, !P0 ;  /* 0x000000991400720c */ /* 0x080fe200047a1270 */
[C---:B-1----:R-:W-:Y:S01]  /*9660*/  VIADD R9, R21.reuse, UR5 ;  /* 0x0000000515097c36 */ /* 0x042fe20008000000 */
[----:B------:R-:W-:Y:S01]  /*9670*/  ISETP.LT.AND P3, PT, R14, R153, !P0 ;  /* 0x000000990e00720c */ /* 0x000fe20004761270 */
[----:B------:R1:W-:Y:S01]  /*9680*/  @P1 STG.E desc[UR32][R4.64], R17 ;  /* 0x0000001104001986 */ /* 0x0003e2000c101920 */
[-C--:B------:R-:W-:Y:S01]  /*9690*/  LEA R6, P1, R21, R40.reuse, 0x2 ;  /* 0x0000002815067211 */ /* 0x080fe200078210ff */
[----:B------:R-:W-:Y:S01]  /*96a0*/  VIADD R14, R0, 0x37 ;  /* 0x00000037000e7836 */ /* 0x000fe20000000000 */
[----:B------:R-:W-:Y:S01]  /*96b0*/  LEA R8, P6, R9, R40, 0x2 ;  /* 0x0000002809087211 */ /* 0x000fe200078c10ff */
[----:B------:R3:W-:Y:S01]  /*96c0*/  @P4 STG.E desc[UR32][R10.64], R25 ;  /* 0x000000190a004986 */ /* 0x0007e2000c101920 */
[----:B------:R-:W-:-:S02]  /*96d0*/  LEA.HI.X.SX32 R7, R21, R3, 0x2, P1 ;  /* 0x0000000315077211 */ /* 0x000fc400008f16ff */
[----:B------:R-:W-:Y:S01]  /*96e0*/  ISETP.LT.AND P4, PT, R14, R153, !P0 ;  /* 0x000000990e00720c */ /* 0x000fe20004781270 */
[----:B--2---:R-:W-:Y:S02]  /*96f0*/  VIADD R12, R0, 0x38 ;  /* 0x00000038000c7836 */ /* 0x004fe40000000000 */
[----:B------:R-:W-:Y:S01]  /*9700*/  @P2 STG.E desc[UR32][R6.64], R18 ;  /* 0x0000001206002986 */ /* 0x000fe2000c101920 */
[C---:B-1----:R-:W-:Y:S01]  /*9710*/  VIADD R5, R9.reuse, UR5 ;  /* 0x0000000509057c36 */ /* 0x042fe20008000000 */
[----:B------:R-:W-:Y:S02]  /*9720*/  LEA.HI.X.SX32 R9, R9, R3, 0x2, P6 ;  /* 0x0000000309097211 */ /* 0x000fe400030f16ff */
[----:B------:R-:W-:Y:S01]  /*9730*/  ISETP.LT.AND P1, PT, R12, R153, !P0 ;  /* 0x000000990c00720c */ /* 0x000fe20004721270 */
[C---:B------:R-:W-:Y:S01]  /*9740*/  VIADD R13, R5.reuse, UR5 ;  /* 0x00000005050d7c36 */ /* 0x040fe20008000000 */
[----:B------:R-:W-:Y:S01]  /*9750*/  LEA R4, P2, R5, R40, 0x2 ;  /* 0x0000002805047211 */ /* 0x000fe200078410ff */
[----:B------:R1:W-:Y:S01]  /*9760*/  @P5 STG.E desc[UR32][R8.64], R26 ;  /* 0x0000001a08005986 */ /* 0x0003e2000c101920 */
[----:B------:R-:W-:-:S02]  /*9770*/  VIADD R12, R0, 0x39 ;  /* 0x00000039000c7836 */ /* 0x000fc40000000000 */
[-C--:B---3--:R-:W-:Y:S02]  /*9780*/  LEA R10, P5, R13, R40.reuse, 0x2 ;  /* 0x000000280d0a7211 */ /* 0x088fe400078a10ff */
[-C--:B------:R-:W-:Y:S02]  /*9790*/  LEA.HI.X.SX32 R5, R5, R3.reuse, 0x2, P2 ;  /* 0x0000000305057211 */ /* 0x080fe400010f16ff */
[C---:B------:R-:W-:Y:S01]  /*97a0*/  LEA.HI.X.SX32 R11, R13.reuse, R3, 0x2, P5 ;  /* 0x000000030d0b7211 */ /* 0x040fe200028f16ff */
[----:B------:R-:W-:Y:S01]  /*97b0*/  VIADD R13, R13, UR5 ;  /* 0x000000050d0d7c36 */ /* 0x000fe20008000000 */
[----:B------:R-:W-:Y:S01]  /*97c0*/  ISETP.LT.AND P2, PT, R12, R153, !P0 ;  /* 0x000000990c00720c */ /* 0x000fe20004741270 */
[----:B------:R-:W-:Y:S01]  /*97d0*/  VIADD R12, R0, 0x3b ;  /* 0x0000003b000c7836 */ /* 0x000fe20000000000 */
[----:B------:R-:W-:Y:S01]  /*97e0*/  @P3 STG.E desc[UR32][R4.64], R19 ;  /* 0x0000001304003986 */ /* 0x000fe2000c101920 */
[C---:B-1----:R-:W-:Y:S01]  /*97f0*/  VIADD R9, R13.reuse, UR5 ;  /* 0x000000050d097c36 */ /* 0x042fe20008000000 */
[----:B------:R-:W-:-:S02]  /*9800*/  LEA R6, P3, R13, R40, 0x2 ;  /* 0x000000280d067211 */ /* 0x000fc400078610ff */
[----:B------:R1:W-:Y:S01]  /*9810*/  @P4 STG.E desc[UR32][R10.64], R27 ;  /* 0x0000001b0a004986 */ /* 0x0003e2000c101920 */
[-C--:B------:R-:W-:Y:S01]  /*9820*/  ISETP.LT.AND P4, PT, R12, R153.reuse, !P0 ;  /* 0x000000990c00720c */ /* 0x080fe20004781270 */
[C---:B------:R-:W-:Y:S01]  /*9830*/  VIADD R12, R9.reuse, UR5 ;  /* 0x00000005090c7c36 */ /* 0x040fe20008000000 */
[----:B------:R-:W-:Y:S01]  /*9840*/  ISETP.LT.AND P5, PT, R2, R153, !P0 ;  /* 0x000000990200720c */ /* 0x000fe200047a1270 */
[----:B------:R-:W-:Y:S01]  /*9850*/  VIADD R2, R0, 0x3c ;  /* 0x0000003c00027836 */ /* 0x000fe20000000000 */
[-C--:B------:R-:W-:Y:S02]  /*9860*/  LEA R8, P6, R9, R40.reuse, 0x2 ;  /* 0x0000002809087211 */ /* 0x080fe400078c10ff */
[-C--:B------:R-:W-:Y:S02]  /*9870*/  LEA.HI.X.SX32 R7, R13, R3.reuse, 0x2, P3 ;  /* 0x000000030d077211 */ /* 0x080fe400018f16ff */
[----:B------:R-:W-:Y:S02]  /*9880*/  LEA.HI.X.SX32 R9, R9, R3, 0x2, P6 ;  /* 0x0000000309097211 */ /* 0x000fe400030f16ff */
[----:B------:R-:W-:Y:S01]  /*9890*/  ISETP.LT.AND P3, PT, R2, R153, !P0 ;  /* 0x000000990200720c */ /* 0x000fe20004761270 */
[----:B-1----:R-:W-:Y:S01]  /*98a0*/  VIADD R11, R12, UR5 ;  /* 0x000000050c0b7c36 */ /* 0x002fe20008000000 */
[----:B------:R1:W-:Y:S01]  /*98b0*/  @P1 STG.E desc[UR32][R6.64], R28 ;  /* 0x0000001c06001986 */ /* 0x0003e2000c101920 */
[----:B------:R-:W-:Y:S01]  /*98c0*/  VIADD R2, R0, 0x3d ;  /* 0x0000003d00027836 */ /* 0x000fe20000000000 */
[-C--:B------:R-:W-:Y:S01]  /*98d0*/  LEA R4, P1, R12, R40.reuse, 0x2 ;  /* 0x000000280c047211 */ /* 0x080fe200078210ff */
[C---:B------:R-:W-:Y:S01]  /*98e0*/  VIADD R13, R11.reuse, UR5 ;  /* 0x000000050b0d7c36 */ /* 0x040fe20008000000 */
[----:B----4-:R2:W-:Y:S01]  /*98f0*/  @P2 STG.E desc[UR32][R8.64], R32 ;  /* 0x0000002008002986 */ /* 0x0105e2000c101920 */
[----:B------:R-:W-:-:S02]  /*9900*/  LEA R10, P6, R11, R40, 0x2 ;  /* 0x000000280b0a7211 */ /* 0x000fc400078c10ff */
[----:B------:R-:W-:Y:S01]  /*9910*/  ISETP.LT.AND P2, PT, R2, R153, !P0 ;  /* 0x000000990200720c */ /* 0x000fe20004741270 */
[----:B------:R-:W-:Y:S01]  /*9920*/  VIADD R14, R13, UR5 ;  /* 0x000000050d0e7c36 */ /* 0x000fe20008000000 */
[-C--:B------:R-:W-:Y:S01]  /*9930*/  LEA.HI.X.SX32 R5, R12, R3.reuse, 0x2, P1 ;  /* 0x000000030c057211 */ /* 0x080fe200008f16ff */
[C---:B------:R-:W-:Y:S01]  /*9940*/  VIADD R2, R0.reuse, 0x3e ;  /* 0x0000003e00027836 */ /* 0x040fe20000000000 */
[-C--:B------:R-:W-:Y:S01]  /*9950*/  LEA.HI.X.SX32 R11, R11, R3.reuse, 0x2, P6 ;  /* 0x000000030b0b7211 */ /* 0x080fe200030f16ff */
[----:B------:R-:W-:Y:S01]  /*9960*/  VIADD R0, R0, 0x3f ;  /* 0x0000003f00007836 */ /* 0x000fe20000000000 */
[CC--:B-1----:R-:W-:Y:S01]  /*9970*/  LEA R6, P1, R13.reuse, R40.reuse, 0x2 ;  /* 0x000000280d067211 */ /* 0x0c2fe200078210ff */
[----:B------:R1:W-:Y:S01]  /*9980*/  @P5 STG.E desc[UR32][R4.64], R29 ;  /* 0x0000001d04005986 */ /* 0x0003e2000c101920 */
[C---:B------:R-:W-:Y:S01]  /*9990*/  LEA R12, P6, R14.reuse, R40, 0x2 ;  /* 0x000000280e0c7211 */ /* 0x040fe200078c10ff */
[----:B--2---:R-:W-:Y:S01]  /*99a0*/  VIADD R9, R14, UR5 ;  /* 0x000000050e097c36 */ /* 0x004fe20008000000 */
[----:B------:R-:W-:Y:S01]  /*99b0*/  LEA.HI.X.SX32 R7, R13, R3, 0x2, P1 ;  /* 0x000000030d077211 */ /* 0x000fe200008f16ff */
[----:B------:R1:W-:Y:S01]  /*99c0*/  @P4 STG.E desc[UR32][R10.64], R33 ;  /* 0x000000210a004986 */ /* 0x0003e2000c101920 */
[----:B------:R-:W-:-:S02]  /*99d0*/  ISETP.LT.AND P1, PT, R2, R153, !P0 ;  /* 0x000000990200720c */ /* 0x000fc40004721270 */
[----:B------:R-:W-:Y:S01]  /*99e0*/  ISETP.LT.AND P0, PT, R0, R153, !P0 ;  /* 0x000000990000720c */ /* 0x000fe20004701270 */
[----:B------:R1:W-:Y:S01]  /*99f0*/  @P3 STG.E desc[UR32][R6.64], R30 ;  /* 0x0000001e06003986 */ /* 0x0003e2000c101920 */
[----:B------:R-:W-:Y:S01]  /*9a00*/  LEA.HI.X.SX32 R13, R14, R3, 0x2, P6 ;  /* 0x000000030e0d7211 */ /* 0x000fe200030f16ff */
[C---:B------:R-:W-:Y:S01]  /*9a10*/  VIADD R14, R9.reuse, UR5 ;  /* 0x00000005090e7c36 */ /* 0x040fe20008000000 */
[----:B------:R-:W-:-:S03]  /*9a20*/  LEA R8, P6, R9, R40, 0x2 ;  /* 0x0000002809087211 */ /* 0x000fc600078c10ff */
[----:B------:R1:W-:Y:S01]  /*9a30*/  @P2 STG.E desc[UR32][R12.64], R34 ;  /* 0x000000220c002986 */ /* 0x0003e2000c101920 */
[----:B------:R-:W-:Y:S02]  /*9a40*/  LEA.HI.X.SX32 R9, R9, R3, 0x2, P6 ;  /* 0x0000000309097211 */ /* 0x000fe400030f16ff */
[----:B------:R-:W-:-:S03]  /*9a50*/  LEA R40, P6, R14, R40, 0x2 ;  /* 0x000000280e287211 */ /* 0x000fc600078c10ff */
[----:B------:R1:W-:Y:S01]  /*9a60*/  @P1 STG.E desc[UR32][R8.64], R31 ;  /* 0x0000001f08001986 */ /* 0x0003e2000c101920 */
[----:B------:R-:W-:Y:S01]  /*9a70*/  LEA.HI.X.SX32 R41, R14, R3, 0x2, P6 ;  /* 0x000000030e297211 */ /* 0x000fe200030f16ff */
[----:B------:R-:W-:Y:S08]  /*9a80*/  @!P0 EXIT ;  /* 0x000000000000894d */ /* 0x000ff00003800000 */
[----:B------:R-:W-:Y:S01]  /*9a90*/  STG.E desc[UR32][R40.64], R35 ;  /* 0x0000002328007986 */ /* 0x000fe2000c101920 */
[----:B------:R-:W-:Y:S05]  /*9aa0*/  EXIT ;  /* 0x000000000000794d */ /* 0x000fea0003800000 */
.L_x_2:
[----:B------:R-:W-:-:S00]  /*9ab0*/  BRA `(.L_x_2) ;  /* 0xfffffffc00fc7947 */ /* 0x000fc0000383ffff */
[----:B------:R-:W-:-:S00]  /*9ac0*/  NOP ;  /* 0x0000000000007918 */ /* 0x000fc00000000000 */
        /* <DEDUP_REMOVED lines=11> */
.L_x_3:


//--------------------- .nv.shared.matmul_kernel  --------------------------
	.section	.nv.shared.matmul_kernel,"aw",@nobits
	.sectionflags	@""
	.align	16
	.zero		1024


//--------------------- .nv.shared.reserved.0     --------------------------
	.section	.nv.shared.reserved.0,"aw",@nobits
	.weak		__nv_reservedSMEM_offset_0_alias
	.size		__nv_reservedSMEM_offset_0_alias, 0, 0
	.other		__nv_reservedSMEM_offset_0_alias,@"STO_CUDA_RESERVED_SHARED STV_DEFAULT"
__nv_reservedSMEM_offset_0_alias:
	.zero		0


//--------------------- .nv.constant0.matmul_kernel --------------------------
	.section	.nv.constant0.matmul_kernel,"a",@progbits
	.sectionflags	@""
	.align	4
.nv.constant0.matmul_kernel:
	.zero		608


//--------------------- SYMBOLS --------------------------

	.type		.nv.reservedSmem.offset0,@object
	.size		.nv.reservedSmem.offset0,0x4
